	.target	sm_90a

	.elftype	@"ET_EXEC"


//--------------------- .note.nv.tkinfo           --------------------------
	.section	.note.nv.tkinfo,"",@"SHT_NOTE"
	.sectionflags	@"SHF_NOTE_NV_TKINFO"
	.tkinfo
        /*0018*/ 	.word	0x00000002
        /*0030*/ 	.string	""
        /*0030*/ 	.string	"ptxas"
        /*0030*/ 	.string	"Cuda compilation tools, release 13.0, V13.0.88"
        /*0030*/ 	.string	"Build cuda_13.0.r13.0/compiler.36424714_0"
        /*0030*/ 	.string	"-arch sm_90a -m 64 "



//--------------------- .note.nv.cuinfo           --------------------------
	.section	.note.nv.cuinfo,"",@"SHT_NOTE"
	.sectionflags	@"SHF_NOTE_NV_CUINFO"
        /*0018*/ 	.short	0x0002
        /*001a*/ 	.short	0x005a
        /*001c*/ 	.short	0x0082
	.zero		2


//--------------------- .nv.info                  --------------------------
	.section	.nv.info,"",@"SHT_CUDA_INFO"
	.align	4


	//----- nvinfo : EIATTR_REGCOUNT
	.align		4
        /*0000*/ 	.byte	0x04, 0x2f
        /*0002*/ 	.short	(.L_12 - .L_11)
	.align		4
.L_11:
        /*0004*/ 	.word	index@(_ZN7cutlass13device_kernelINS_4gemm6kernel13GemmUniversalIN4cute5tupleIJiiiiEEENS1_10collective13CollectiveMmaINS1_37MainloopSm90TmaGmmaWarpSpecializedFP8ILi9ENS5_IJNS4_1CILi1EEESB_SB_EEENS1_32KernelTmaWarpSpecializedPingpongEEENS5_IJNSA_ILi64EEENSA_ILi128EEESG_EEENS_12float_e4m3_tENS5_IJlSB_lEEENS_12float_e5m2_tESJ_NS4_8TiledMMAINS4_8MMA_AtomIJNS4_4SM904GMMA31MMA_64x128x32_F32E4M3E5M2_SS_TNILNSO_7ScaleInE1ELSQ_1EEEEEENS4_6LayoutISC_NS5_IJNSA_ILi0EEESU_SU_EEEEENS5_IJNS4_10UnderscoreESX_SX_EEEEENS4_13SM90_TMA_LOADENS4_14ComposedLayoutINS4_7SwizzleILi3ELi4ELi3EEENS4_18smem_ptr_flag_bitsILi8EEENST_INS5_IJNSA_ILi8EEESG_EEENS5_IJSG_SB_EEEEEEEvNS4_8identityES10_S1A_vS1B_EENS_8epilogue10collective6detail29Sm90TmaWarpSpecializedAdapterINS1E_15DefaultEpilogueISI_SJ_SJ_NS1D_6thread17LinearCombinationISI_Li1EffLNS1I_9ScaleType4KindE0ELNS_15FloatRoundStyleE2ESI_EENS1_15EpilogueDefaultEEEEEvvEEEEvNT_6ParamsE)
        /*0008*/ 	.word	0x000000a8


	//----- nvinfo : EIATTR_FRAME_SIZE
	.align		4
.L_12:
        /*000c*/ 	.byte	0x04, 0x11
        /*000e*/ 	.short	(.L_14 - .L_13)
	.align		4
.L_13:
        /*0010*/ 	.word	index@(_ZN7cutlass13device_kernelINS_4gemm6kernel13GemmUniversalIN4cute5tupleIJiiiiEEENS1_10collective13CollectiveMmaINS1_37MainloopSm90TmaGmmaWarpSpecializedFP8ILi9ENS5_IJNS4_1CILi1EEESB_SB_EEENS1_32KernelTmaWarpSpecializedPingpongEEENS5_IJNSA_ILi64EEENSA_ILi128EEESG_EEENS_12float_e4m3_tENS5_IJlSB_lEEENS_12float_e5m2_tESJ_NS4_8TiledMMAINS4_8MMA_AtomIJNS4_4SM904GMMA31MMA_64x128x32_F32E4M3E5M2_SS_TNILNSO_7ScaleInE1ELSQ_1EEEEEENS4_6LayoutISC_NS5_IJNSA_ILi0EEESU_SU_EEEEENS5_IJNS4_10UnderscoreESX_SX_EEEEENS4_13SM90_TMA_LOADENS4_14ComposedLayoutINS4_7SwizzleILi3ELi4ELi3EEENS4_18smem_ptr_flag_bitsILi8EEENST_INS5_IJNSA_ILi8EEESG_EEENS5_IJSG_SB_EEEEEEEvNS4_8identityES10_S1A_vS1B_EENS_8epilogue10collective6detail29Sm90TmaWarpSpecializedAdapterINS1E_15DefaultEpilogueISI_SJ_SJ_NS1D_6thread17LinearCombinationISI_Li1EffLNS1I_9ScaleType4KindE0ELNS_15FloatRoundStyleE2ESI_EENS1_15EpilogueDefaultEEEEEvvEEEEvNT_6ParamsE)
        /*0014*/ 	.word	0x00000000


	//----- nvinfo : EIATTR_MIN_STACK_SIZE
	.align		4
.L_14:
        /*0018*/ 	.byte	0x04, 0x12
        /*001a*/ 	.short	(.L_16 - .L_15)
	.align		4
.L_15:
        /*001c*/ 	.word	index@(_ZN7cutlass13device_kernelINS_4gemm6kernel13GemmUniversalIN4cute5tupleIJiiiiEEENS1_10collective13CollectiveMmaINS1_37MainloopSm90TmaGmmaWarpSpecializedFP8ILi9ENS5_IJNS4_1CILi1EEESB_SB_EEENS1_32KernelTmaWarpSpecializedPingpongEEENS5_IJNSA_ILi64EEENSA_ILi128EEESG_EEENS_12float_e4m3_tENS5_IJlSB_lEEENS_12float_e5m2_tESJ_NS4_8TiledMMAINS4_8MMA_AtomIJNS4_4SM904GMMA31MMA_64x128x32_F32E4M3E5M2_SS_TNILNSO_7ScaleInE1ELSQ_1EEEEEENS4_6LayoutISC_NS5_IJNSA_ILi0EEESU_SU_EEEEENS5_IJNS4_10UnderscoreESX_SX_EEEEENS4_13SM90_TMA_LOADENS4_14ComposedLayoutINS4_7SwizzleILi3ELi4ELi3EEENS4_18smem_ptr_flag_bitsILi8EEENST_INS5_IJNSA_ILi8EEESG_EEENS5_IJSG_SB_EEEEEEEvNS4_8identityES10_S1A_vS1B_EENS_8epilogue10collective6detail29Sm90TmaWarpSpecializedAdapterINS1E_15DefaultEpilogueISI_SJ_SJ_NS1D_6thread17LinearCombinationISI_Li1EffLNS1I_9ScaleType4KindE0ELNS_15FloatRoundStyleE2ESI_EENS1_15EpilogueDefaultEEEEEvvEEEEvNT_6ParamsE)
        /*0020*/ 	.word	0x00000000
.L_16:


//--------------------- .nv.compat                --------------------------
	.section	.nv.compat,"",@"SHT_CUDA_COMPAT_INFO"
	.align	4
        /*0000*/ 	.byte	0x02, 0x09, 0x01, 0x00, 0x02, 0x02, 0x04, 0x00, 0x02, 0x05, 0x05, 0x00, 0x03, 0x07, 0x01, 0x01
        /*0010*/ 	.byte	0x02, 0x03, 0x01, 0x00, 0x02, 0x06, 0x01, 0x00, 0x04, 0x0b, 0x08, 0x00, 0x00, 0x00, 0x00, 0x00
        /*0020*/ 	.byte	0x00, 0x00, 0x00, 0x00


//--------------------- .nv.info._ZN7cutlass13device_kernelINS_4gemm6kernel13GemmUniversalIN4cute5tupleIJiiiiEEENS1_10collective13CollectiveMmaINS1_37MainloopSm90TmaGmmaWarpSpecializedFP8ILi9ENS5_IJNS4_1CILi1EEESB_SB_EEENS1_32KernelTmaWarpSpecializedPingpongEEENS5_IJNSA_ILi64EEENSA_ILi128EEESG_EEENS_12float_e4m3_tENS5_IJlSB_lEEENS_12float_e5m2_tESJ_NS4_8TiledMMAINS4_8MMA_AtomIJNS4_4SM904GMMA31MMA_64x128x32_F32E4M3E5M2_SS_TNILNSO_7ScaleInE1ELSQ_1EEEEEENS4_6LayoutISC_NS5_IJNSA_ILi0EEESU_SU_EEEEENS5_IJNS4_10UnderscoreESX_SX_EEEEENS4_13SM90_TMA_LOADENS4_14ComposedLayoutINS4_7SwizzleILi3ELi4ELi3EEENS4_18smem_ptr_flag_bitsILi8EEENST_INS5_IJNSA_ILi8EEESG_EEENS5_IJSG_SB_EEEEEEEvNS4_8identityES10_S1A_vS1B_EENS_8epilogue10collective6detail29Sm90TmaWarpSpecializedAdapterINS1E_15DefaultEpilogueISI_SJ_SJ_NS1D_6thread17LinearCombinationISI_Li1EffLNS1I_9ScaleType4KindE0ELNS_15FloatRoundStyleE2ESI_EENS1_15EpilogueDefaultEEEEEvvEEEEvNT_6ParamsE --------------------------
	.section	.nv.info._ZN7cutlass13device_kernelINS_4gemm6kernel13GemmUniversalIN4cute5tupleIJiiiiEEENS1_10collective13CollectiveMmaINS1_37MainloopSm90TmaGmmaWarpSpecializedFP8ILi9ENS5_IJNS4_1CILi1EEESB_SB_EEENS1_32KernelTmaWarpSpecializedPingpongEEENS5_IJNSA_ILi64EEENSA_ILi128EEESG_EEENS_12float_e4m3_tENS5_IJlSB_lEEENS_12float_e5m2_tESJ_NS4_8TiledMMAINS4_8MMA_AtomIJNS4_4SM904GMMA31MMA_64x128x32_F32E4M3E5M2_SS_TNILNSO_7ScaleInE1ELSQ_1EEEEEENS4_6LayoutISC_NS5_IJNSA_ILi0EEESU_SU_EEEEENS5_IJNS4_10UnderscoreESX_SX_EEEEENS4_13SM90_TMA_LOADENS4_14ComposedLayoutINS4_7SwizzleILi3ELi4ELi3EEENS4_18smem_ptr_flag_bitsILi8EEENST_INS5_IJNSA_ILi8EEESG_EEENS5_IJSG_SB_EEEEEEEvNS4_8identityES10_S1A_vS1B_EENS_8epilogue10collective6detail29Sm90TmaWarpSpecializedAdapterINS1E_15DefaultEpilogueISI_SJ_SJ_NS1D_6thread17LinearCombinationISI_Li1EffLNS1I_9ScaleType4KindE0ELNS_15FloatRoundStyleE2ESI_EENS1_15EpilogueDefaultEEEEEvvEEEEvNT_6ParamsE,"",@"SHT_CUDA_INFO"
	.sectionflags	@""
	.align	4


	//----- nvinfo : EIATTR_CUDA_API_VERSION
	.align		4
        /*0000*/ 	.byte	0x04, 0x37
        /*0002*/ 	.short	(.L_18 - .L_17)
.L_17:
        /*0004*/ 	.word	0x00000082


	//----- nvinfo : EIATTR_KPARAM_INFO
	.align		4
.L_18:
        /*0008*/ 	.byte	0x04, 0x17
        /*000a*/ 	.short	(.L_20 - .L_19)
.L_19:
        /*000c*/ 	.word	0x00000000
        /*0010*/ 	.short	0x0000
        /*0012*/ 	.short	0x0070
        /*0014*/ 	.byte	0x00, 0xf0, 0x01, 0x10


	//----- nvinfo : EIATTR_SPARSE_MMA_MASK
	.align		4
.L_20:
        /*0018*/ 	.byte	0x03, 0x50
        /*001a*/ 	.short	0x0000


	//----- nvinfo : EIATTR_MAXREG_COUNT
	.align		4
        /*001c*/ 	.byte	0x03, 0x1b
        /*001e*/ 	.short	0x00a8


	//----- nvinfo : EIATTR_NUM_BARRIERS
	.align		4
        /*0020*/ 	.byte	0x02, 0x4c
        /*0022*/ 	.byte	0x01
	.zero		1


	//----- nvinfo : EIATTR_MERCURY_ISA_VERSION
	.align		4
        /*0024*/ 	.byte	0x03, 0x5f
        /*0026*/ 	.short	0x0101


	//----- nvinfo : EIATTR_INT_WARP_WIDE_INSTR_OFFSETS
	.align		4
        /*0028*/ 	.byte	0x04, 0x31
        /*002a*/ 	.short	(.L_22 - .L_21)


	//   ....[0]....
.L_21:
        /*002c*/ 	.word	0x000004f0


	//   ....[1]....
        /*0030*/ 	.word	0x00000510


	//   ....[2]....
        /*0034*/ 	.word	0x00000590


	//   ....[3]....
        /*0038*/ 	.word	0x000005a0


	//   ....[4]....
        /*003c*/ 	.word	0x000005b0


	//   ....[5]....
        /*0040*/ 	.word	0x000005d0


	//   ....[6]....
        /*0044*/ 	.word	0x00000650


	//   ....[7]....
        /*0048*/ 	.word	0x00000670


	//----- nvinfo : EIATTR_COOP_GROUP_MASK_REGIDS
	.align		4
.L_22:
        /*004c*/ 	.byte	0x04, 0x29
        /*004e*/ 	.short	(.L_24 - .L_23)


	//   ....[0]....
.L_23:
        /*0050*/ 	.word	0xffffffff


	//   ....[1]....
        /*0054*/ 	.word	0xffffffff


	//   ....[2]....
        /*0058*/ 	.word	0xffffffff


	//   ....[3]....
        /*005c*/ 	.word	0xffffffff


	//   ....[4]....
        /*0060*/ 	.word	0xffffffff


	//   ....[5]....
        /*0064*/ 	.word	0xffffffff


	//----- nvinfo : EIATTR_COOP_GROUP_INSTR_OFFSETS
	.align		4
.L_24:
        /*0068*/ 	.byte	0x04, 0x28
        /*006a*/ 	.short	(.L_26 - .L_25)


	//   ....[0]....
.L_25:
        /*006c*/ 	.word	0x00000060


	//   ....[1]....
        /*0070*/ 	.word	0x00000070


	//   ....[2]....
        /*0074*/ 	.word	0x00000130


	//   ....[3]....
        /*0078*/ 	.word	0x00000390


	//   ....[4]....
        /*007c*/ 	.word	0x000003d0


	//   ....[5]....
        /*0080*/ 	.word	0x00000410


	//----- nvinfo : EIATTR_REG_RECONFIG
	.align		4
.L_26:
        /*0084*/ 	.byte	0x01, 0x54
	.zero		2


	//----- nvinfo : EIATTR_MBARRIER_INSTR_OFFSETS
	.align		4
        /*0088*/ 	.byte	0x04, 0x39
        /*008a*/ 	.short	(.L_28 - .L_27)


	//   ....[0]....
.L_27:
        /*008c*/ 	.word	0x00000250
        /*0090*/ 	.word	0x000000ff
        /*0094*/ 	.word	0x00000000
        /*0098*/ 	.short	0x0100
        /*009a*/ 	.byte	0x08
	.zero		1


	//   ....[1]....
        /*009c*/ 	.word	0x00000260
        /*00a0*/ 	.word	0x000000ff
        /*00a4*/ 	.word	0x00000048
        /*00a8*/ 	.short	0x0100
        /*00aa*/ 	.byte	0x08
	.zero		1


	//   ....[2]....
        /*00ac*/ 	.word	0x00000270
        /*00b0*/ 	.word	0x000000ff
        /*00b4*/ 	.word	0x00000008
        /*00b8*/ 	.short	0x0100
        /*00ba*/ 	.byte	0x08
	.zero		1


	//   ....[3]....
        /*00bc*/ 	.word	0x00000280
        /*00c0*/ 	.word	0x000000ff
        /*00c4*/ 	.word	0x00000050
        /*00c8*/ 	.short	0x0100
        /*00ca*/ 	.byte	0x08
	.zero		1


	//   ....[4]....
        /*00cc*/ 	.word	0x00000290
        /*00d0*/ 	.word	0x000000ff
        /*00d4*/ 	.word	0x00000010
        /*00d8*/ 	.short	0x0100
        /*00da*/ 	.byte	0x08
	.zero		1


	//   ....[5]....
        /*00dc*/ 	.word	0x000002a0
        /*00e0*/ 	.word	0x000000ff
        /*00e4*/ 	.word	0x00000058
        /*00e8*/ 	.short	0x0100
        /*00ea*/ 	.byte	0x08
	.zero		1


	//   ....[6]....
        /*00ec*/ 	.word	0x000002b0
        /*00f0*/ 	.word	0x000000ff
        /*00f4*/ 	.word	0x00000018
        /*00f8*/ 	.short	0x0100
        /*00fa*/ 	.byte	0x08
	.zero		1


	//   ....[7]....
        /*00fc*/ 	.word	0x000002c0
        /*0100*/ 	.word	0x000000ff
        /*0104*/ 	.word	0x00000060
        /*0108*/ 	.short	0x0100
        /*010a*/ 	.byte	0x08
	.zero		1


	//   ....[8]....
        /*010c*/ 	.word	0x000002d0
        /*0110*/ 	.word	0x000000ff
        /*0114*/ 	.word	0x00000020
        /*0118*/ 	.short	0x0100
        /*011a*/ 	.byte	0x08
	.zero		1


	//   ....[9]....
        /*011c*/ 	.word	0x000002e0
        /*0120*/ 	.word	0x000000ff
        /*0124*/ 	.word	0x00000068
        /*0128*/ 	.short	0x0100
        /*012a*/ 	.byte	0x08
	.zero		1


	//   ....[10]....
        /*012c*/ 	.word	0x000002f0
        /*0130*/ 	.word	0x000000ff
        /*0134*/ 	.word	0x00000028
        /*0138*/ 	.short	0x0100
        /*013a*/ 	.byte	0x08
	.zero		1


	//   ....[11]....
        /*013c*/ 	.word	0x00000300
        /*0140*/ 	.word	0x000000ff
        /*0144*/ 	.word	0x00000070
        /*0148*/ 	.short	0x0100
        /*014a*/ 	.byte	0x08
	.zero		1


	//   ....[12]....
        /*014c*/ 	.word	0x00000310
        /*0150*/ 	.word	0x000000ff
        /*0154*/ 	.word	0x00000030
        /*0158*/ 	.short	0x0100
        /*015a*/ 	.byte	0x08
	.zero		1


	//   ....[13]....
        /*015c*/ 	.word	0x00000320
        /*0160*/ 	.word	0x000000ff
        /*0164*/ 	.word	0x00000078
        /*0168*/ 	.short	0x0100
        /*016a*/ 	.byte	0x08
	.zero		1


	//   ....[14]....
        /*016c*/ 	.word	0x00000330
        /*0170*/ 	.word	0x000000ff
        /*0174*/ 	.word	0x00000038
        /*0178*/ 	.short	0x0100
        /*017a*/ 	.byte	0x08
	.zero		1


	//   ....[15]....
        /*017c*/ 	.word	0x00000340
        /*0180*/ 	.word	0x000000ff
        /*0184*/ 	.word	0x00000080
        /*0188*/ 	.short	0x0100
        /*018a*/ 	.byte	0x08
	.zero		1


	//   ....[16]....
        /*018c*/ 	.word	0x00000350
        /*0190*/ 	.word	0x000000ff
        /*0194*/ 	.word	0x00000040
        /*0198*/ 	.short	0x0100
        /*019a*/ 	.byte	0x08
	.zero		1


	//   ....[17]....
        /*019c*/ 	.word	0x00000360
        /*01a0*/ 	.word	0x000000ff
        /*01a4*/ 	.word	0x00000088
        /*01a8*/ 	.short	0x0100
        /*01aa*/ 	.byte	0x08
	.zero		1


	//   ....[18]....
        /*01ac*/ 	.word	0x000006a0
        /*01b0*/ 	.word	0x000000ff
        /*01b4*/ 	.word	0x000000c0
        /*01b8*/ 	.short	0x0100
        /*01ba*/ 	.byte	0x08
	.zero		1


	//   ....[19]....
        /*01bc*/ 	.word	0x000006f0
        /*01c0*/ 	.word	0x000000ff
        /*01c4*/ 	.word	0x000000c8
        /*01c8*/ 	.short	0x0100
        /*01ca*/ 	.byte	0x08
	.zero		1


	//   ....[20]....
        /*01cc*/ 	.word	0x00000710
        /*01d0*/ 	.word	0x000000ff
        /*01d4*/ 	.word	0x000000a0
        /*01d8*/ 	.short	0x0100
        /*01da*/ 	.byte	0x09
	.zero		1


	//   ....[21]....
        /*01dc*/ 	.word	0x00000720
        /*01e0*/ 	.word	0x000000ff
        /*01e4*/ 	.word	0x000000a8
        /*01e8*/ 	.short	0x0100
        /*01ea*/ 	.byte	0x09
	.zero		1


	//   ....[22]....
        /*01ec*/ 	.word	0x00000730
        /*01f0*/ 	.word	0x000000ff
        /*01f4*/ 	.word	0x000000b0
        /*01f8*/ 	.short	0x0100
        /*01fa*/ 	.byte	0x09
	.zero		1


	//   ....[23]....
        /*01fc*/ 	.word	0x00000740
        /*0200*/ 	.word	0x000000ff
        /*0204*/ 	.word	0x000000b8
        /*0208*/ 	.short	0x0100
        /*020a*/ 	.byte	0x09
	.zero		1


	//   ....[24]....
        /*020c*/ 	.word	0x000014f0
        /*0210*/ 	.word	0x000000ff
        /*0214*/ 	.word	0xfffffff8
        /*0218*/ 	.short	0x010a
        /*021a*/ 	.byte	0x0b
	.zero		1


	//   ....[25]....
        /*021c*/ 	.word	0x000019d0
        /*0220*/ 	.word	0x000000ff
        /*0224*/ 	.word	0x00000000
        /*0228*/ 	.short	0x010a
        /*022a*/ 	.byte	0x06
	.zero		1


	//   ....[26]....
        /*022c*/ 	.word	0x00001a10
        /*0230*/ 	.word	0x000000ff
        /*0234*/ 	.word	0x00000000
        /*0238*/ 	.short	0x010a
        /*023a*/ 	.byte	0x06
	.zero		1


	//   ....[27]....
        /*023c*/ 	.word	0x000023d0
        /*0240*/ 	.word	0x000000ff
        /*0244*/ 	.word	0x00000000
        /*0248*/ 	.short	0x010a
        /*024a*/ 	.byte	0x10
	.zero		1


	//   ....[28]....
        /*024c*/ 	.word	0x00002410
        /*0250*/ 	.word	0x000000ff
        /*0254*/ 	.word	0x00000000
        /*0258*/ 	.short	0x010a
        /*025a*/ 	.byte	0x10
	.zero		1


	//   ....[29]....
        /*025c*/ 	.word	0x00002b30
        /*0260*/ 	.word	0x000000ff
        /*0264*/ 	.word	0x00000000
        /*0268*/ 	.short	0x0101
        /*026a*/ 	.byte	0x08
	.zero		1


	//   ....[30]....
        /*026c*/ 	.word	0x000030a0
        /*0270*/ 	.word	0x00000011
        /*0274*/ 	.word	0x00000000
        /*0278*/ 	.short	0x0101
        /*027a*/ 	.byte	0x16
	.zero		1


	//   ....[31]....
        /*027c*/ 	.word	0x00003180
        /*0280*/ 	.word	0x000000ff
        /*0284*/ 	.word	0x00000000
        /*0288*/ 	.short	0x0101
        /*028a*/ 	.byte	0x08
	.zero		1


	//   ....[32]....
        /*028c*/ 	.word	0x00003230
        /*0290*/ 	.word	0x000000ff
        /*0294*/ 	.word	0x00000008
        /*0298*/ 	.short	0x010a
        /*029a*/ 	.byte	0x0b
	.zero		1


	//   ....[33]....
        /*029c*/ 	.word	0x00007ad0
        /*02a0*/ 	.word	0x00000004
        /*02a4*/ 	.word	0x00000000
        /*02a8*/ 	.short	0x0101
        /*02aa*/ 	.byte	0x16
	.zero		1


	//   ....[34]....
        /*02ac*/ 	.word	0x000083b0
        /*02b0*/ 	.word	0x00000013
        /*02b4*/ 	.word	0x00000048
        /*02b8*/ 	.short	0x010a
        /*02ba*/ 	.byte	0x3f
	.zero		1


	//   ....[35]....
        /*02bc*/ 	.word	0x00008720
        /*02c0*/ 	.word	0x0000000a
        /*02c4*/ 	.word	0x000000c8
        /*02c8*/ 	.short	0x0101
        /*02ca*/ 	.byte	0x3f
	.zero		1


	//   ....[36]....
        /*02cc*/ 	.word	0x00008e80
        /*02d0*/ 	.word	0x00000005
        /*02d4*/ 	.word	0x00000000
        /*02d8*/ 	.short	0x010a
        /*02da*/ 	.byte	0x3f
	.zero		1


	//   ....[37]....
        /*02dc*/ 	.word	0x00008f00
        /*02e0*/ 	.word	0x00000007
        /*02e4*/ 	.word	0x00000000
        /*02e8*/ 	.short	0x010a
        /*02ea*/ 	.byte	0x3f
	.zero		1


	//   ....[38]....
        /*02ec*/ 	.word	0x00008f90
        /*02f0*/ 	.word	0x00000006
        /*02f4*/ 	.word	0x00000000
        /*02f8*/ 	.short	0x010a
        /*02fa*/ 	.byte	0x3f
	.zero		1


	//   ....[39]....
        /*02fc*/ 	.word	0x00009020
        /*0300*/ 	.word	0x00000009
        /*0304*/ 	.word	0x00000000
        /*0308*/ 	.short	0x010a
        /*030a*/ 	.byte	0x3f
	.zero		1


	//   ....[40]....
        /*030c*/ 	.word	0x000090b0
        /*0310*/ 	.word	0x00000006
        /*0314*/ 	.word	0x00000000
        /*0318*/ 	.short	0x010a
        /*031a*/ 	.byte	0x3f
	.zero		1


	//   ....[41]....
        /*031c*/ 	.word	0x00009140
        /*0320*/ 	.word	0x00000009
        /*0324*/ 	.word	0x00000000
        /*0328*/ 	.short	0x010a
        /*032a*/ 	.byte	0x3f
	.zero		1


	//   ....[42]....
        /*032c*/ 	.word	0x000091d0
        /*0330*/ 	.word	0x00000008
        /*0334*/ 	.word	0x00000000
        /*0338*/ 	.short	0x010a
        /*033a*/ 	.byte	0x3f
	.zero		1


	//   ....[43]....
        /*033c*/ 	.word	0x00009260
        /*0340*/ 	.word	0x0000000b
        /*0344*/ 	.word	0x00000000
        /*0348*/ 	.short	0x010a
        /*034a*/ 	.byte	0x3f
	.zero		1


	//   ....[44]....
        /*034c*/ 	.word	0x000092f0
        /*0350*/ 	.word	0x00000003
        /*0354*/ 	.word	0x00000000
        /*0358*/ 	.short	0x010a
        /*035a*/ 	.byte	0x3f
	.zero		1


	//   ....[45]....
        /*035c*/ 	.word	0x00009360
        /*0360*/ 	.word	0x00000011
        /*0364*/ 	.word	0xfffffff8
        /*0368*/ 	.short	0x010a
        /*036a*/ 	.byte	0x3f
	.zero		1


	//   ....[46]....
        /*036c*/ 	.word	0x000093c0
        /*0370*/ 	.word	0x00000011
        /*0374*/ 	.word	0x00000000
        /*0378*/ 	.short	0x010a
        /*037a*/ 	.byte	0x3f
	.zero		1


	//   ....[47]....
        /*037c*/ 	.word	0x00009420
        /*0380*/ 	.word	0x00000012
        /*0384*/ 	.word	0x00000000
        /*0388*/ 	.short	0x010a
        /*038a*/ 	.byte	0x3f
	.zero		1


	//   ....[48]....
        /*038c*/ 	.word	0x00009480
        /*0390*/ 	.word	0x00000011
        /*0394*/ 	.word	0x00000008
        /*0398*/ 	.short	0x010a
        /*039a*/ 	.byte	0x3f
	.zero		1


	//   ....[49]....
        /*039c*/ 	.word	0x00009550
        /*03a0*/ 	.word	0x00000013
        /*03a4*/ 	.word	0x00000048
        /*03a8*/ 	.short	0x010a
        /*03aa*/ 	.byte	0x3f
	.zero		1


	//   ....[50]....
        /*03ac*/ 	.word	0x00009630
        /*03b0*/ 	.word	0x00000005
        /*03b4*/ 	.word	0x00000000
        /*03b8*/ 	.short	0x010a
        /*03ba*/ 	.byte	0x3f
	.zero		1


	//   ....[51]....
        /*03bc*/ 	.word	0x00009680
        /*03c0*/ 	.word	0x00000007
        /*03c4*/ 	.word	0x00000000
        /*03c8*/ 	.short	0x010a
        /*03ca*/ 	.byte	0x3f
	.zero		1


	//   ....[52]....
        /*03cc*/ 	.word	0x000096d0
        /*03d0*/ 	.word	0x00000006
        /*03d4*/ 	.word	0x00000000
        /*03d8*/ 	.short	0x010a
        /*03da*/ 	.byte	0x3f
	.zero		1


	//   ....[53]....
        /*03dc*/ 	.word	0x00009720
        /*03e0*/ 	.word	0x00000009
        /*03e4*/ 	.word	0x00000000
        /*03e8*/ 	.short	0x010a
        /*03ea*/ 	.byte	0x3f
	.zero		1


	//   ....[54]....
        /*03ec*/ 	.word	0x00009770
        /*03f0*/ 	.word	0x00000006
        /*03f4*/ 	.word	0x00000000
        /*03f8*/ 	.short	0x010a
        /*03fa*/ 	.byte	0x3f
	.zero		1


	//   ....[55]....
        /*03fc*/ 	.word	0x000097c0
        /*0400*/ 	.word	0x00000009
        /*0404*/ 	.word	0x00000000
        /*0408*/ 	.short	0x010a
        /*040a*/ 	.byte	0x3f
	.zero		1


	//   ....[56]....
        /*040c*/ 	.word	0x00009810
        /*0410*/ 	.word	0x00000008
        /*0414*/ 	.word	0x00000000
        /*0418*/ 	.short	0x010a
        /*041a*/ 	.byte	0x3f
	.zero		1


	//   ....[57]....
        /*041c*/ 	.word	0x00009860
        /*0420*/ 	.word	0x0000000b
        /*0424*/ 	.word	0x00000000
        /*0428*/ 	.short	0x010a
        /*042a*/ 	.byte	0x3f
	.zero		1


	//----- nvinfo : EIATTR_NUM_MBARRIERS
	.align		4
.L_28:
        /*042c*/ 	.byte	0x03, 0x38
        /*042e*/ 	.short	0x0018


	//----- nvinfo : EIATTR_EXIT_INSTR_OFFSETS
	.align		4
        /*0430*/ 	.byte	0x04, 0x1c
        /*0432*/ 	.short	(.L_30 - .L_29)


	//   ....[0]....
.L_29:
        /*0434*/ 	.word	0x00001220


	//   ....[1]....
        /*0438*/ 	.word	0x00001280


	//   ....[2]....
        /*043c*/ 	.word	0x000080e0


	//   ....[3]....
        /*0440*/ 	.word	0x00008110


	//   ....[4]....
        /*0444*/ 	.word	0x00009340


	//----- nvinfo : EIATTR_MAX_THREADS
	.align		4
.L_30:
        /*0448*/ 	.byte	0x04, 0x05
        /*044a*/ 	.short	(.L_32 - .L_31)
.L_31:
        /*044c*/ 	.word	0x00000180
        /*0450*/ 	.word	0x00000001
        /*0454*/ 	.word	0x00000001


	//----- nvinfo : EIATTR_CRS_STACK_SIZE
	.align		4
.L_32:
        /*0458*/ 	.byte	0x04, 0x1e
        /*045a*/ 	.short	(.L_34 - .L_33)
.L_33:
        /*045c*/ 	.word	0x00000000


	//----- nvinfo : EIATTR_CBANK_PARAM_SIZE
	.align		4
.L_34:
        /*0460*/ 	.byte	0x03, 0x19
        /*0462*/ 	.short	0x0470


	//----- nvinfo : EIATTR_PARAM_CBANK
	.align		4
        /*0464*/ 	.byte	0x04, 0x0a
        /*0466*/ 	.short	(.L_36 - .L_35)
	.align		4
.L_35:
        /*0468*/ 	.word	index@(.nv.constant0._ZN7cutlass13device_kernelINS_4gemm6kernel13GemmUniversalIN4cute5tupleIJiiiiEEENS1_10collective13CollectiveMmaINS1_37MainloopSm90TmaGmmaWarpSpecializedFP8ILi9ENS5_IJNS4_1CILi1EEESB_SB_EEENS1_32KernelTmaWarpSpecializedPingpongEEENS5_IJNSA_ILi64EEENSA_ILi128EEESG_EEENS_12float_e4m3_tENS5_IJlSB_lEEENS_12float_e5m2_tESJ_NS4_8TiledMMAINS4_8MMA_AtomIJNS4_4SM904GMMA31MMA_64x128x32_F32E4M3E5M2_SS_TNILNSO_7ScaleInE1ELSQ_1EEEEEENS4_6LayoutISC_NS5_IJNSA_ILi0EEESU_SU_EEEEENS5_IJNS4_10UnderscoreESX_SX_EEEEENS4_13SM90_TMA_LOADENS4_14ComposedLayoutINS4_7SwizzleILi3ELi4ELi3EEENS4_18smem_ptr_flag_bitsILi8EEENST_INS5_IJNSA_ILi8EEESG_EEENS5_IJSG_SB_EEEEEEEvNS4_8identityES10_S1A_vS1B_EENS_8epilogue10collective6detail29Sm90TmaWarpSpecializedAdapterINS1E_15DefaultEpilogueISI_SJ_SJ_NS1D_6thread17LinearCombinationISI_Li1EffLNS1I_9ScaleType4KindE0ELNS_15FloatRoundStyleE2ESI_EENS1_15EpilogueDefaultEEEEEvvEEEEvNT_6ParamsE)
        /*046c*/ 	.short	0x0210
        /*046e*/ 	.short	0x0470


	//----- nvinfo : EIATTR_SW_WAR
	.align		4
.L_36:
        /*0470*/ 	.byte	0x04, 0x36
        /*0472*/ 	.short	(.L_38 - .L_37)
.L_37:
        /*0474*/ 	.word	0x00000008
.L_38:


//--------------------- .nv.callgraph             --------------------------
	.section	.nv.callgraph,"",@"SHT_CUDA_CALLGRAPH"
	.align	4
	.sectionentsize	8
	.align		4
        /*0000*/ 	.word	0x00000000
	.align		4
        /*0004*/ 	.word	0xffffffff
	.align		4
        /*0008*/ 	.word	0x00000000
	.align		4
        /*000c*/ 	.word	0xfffffffe
	.align		4
        /*0010*/ 	.word	0x00000000
	.align		4
        /*0014*/ 	.word	0xfffffffd
	.align		4
        /*0018*/ 	.word	0x00000000
	.align		4
        /*001c*/ 	.word	0xfffffffc


//--------------------- .nv.constant4             --------------------------
	.section	.nv.constant4,"a",@progbits
	.align	8
	.align		8
.nv.constant4:
        /*0000*/ 	.dword	_ZN40_INTERNAL_9a3a2638_4_k_cu_f47f4680_247644cuda3std3__45__cpo5beginE
	.align		8
        /*0008*/ 	.dword	_ZN40_INTERNAL_9a3a2638_4_k_cu_f47f4680_247644cuda3std3__45__cpo3endE
	.align		8
        /*0010*/ 	.dword	_ZN40_INTERNAL_9a3a2638_4_k_cu_f47f4680_247644cuda3std3__45__cpo6cbeginE
	.align		8
        /*0018*/ 	.dword	_ZN40_INTERNAL_9a3a2638_4_k_cu_f47f4680_247644cuda3std3__45__cpo4cendE
	.align		8
        /*0020*/ 	.dword	_ZN40_INTERNAL_9a3a2638_4_k_cu_f47f4680_247644cuda3std3__442_GLOBAL__N__9a3a2638_4_k_cu_f47f4680_247646ignoreE
	.align		8
        /*0028*/ 	.dword	_ZN40_INTERNAL_9a3a2638_4_k_cu_f47f4680_247644cuda3std3__419piecewise_constructE
	.align		8
        /*0030*/ 	.dword	_ZN40_INTERNAL_9a3a2638_4_k_cu_f47f4680_247644cuda3std3__48in_placeE
	.align		8
        /*0038*/ 	.dword	_ZN40_INTERNAL_9a3a2638_4_k_cu_f47f4680_247644cuda3std6ranges3__45__cpo4swapE
	.align		8
        /*0040*/ 	.dword	_ZN40_INTERNAL_9a3a2638_4_k_cu_f47f4680_247644cuda3std6ranges3__45__cpo9iter_moveE
	.align		8
        /*0048*/ 	.dword	_ZN40_INTERNAL_9a3a2638_4_k_cu_f47f4680_247644cute7productE
	.align		8
        /*0050*/ 	.dword	_ZN40_INTERNAL_9a3a2638_4_k_cu_f47f4680_247644cute1_E


//--------------------- .text._ZN7cutlass13device_kernelINS_4gemm6kernel13GemmUniversalIN4cute5tupleIJiiiiEEENS1_10collective13CollectiveMmaINS1_37MainloopSm90TmaGmmaWarpSpecializedFP8ILi9ENS5_IJNS4_1CILi1EEESB_SB_EEENS1_32KernelTmaWarpSpecializedPingpongEEENS5_IJNSA_ILi64EEENSA_ILi128EEESG_EEENS_12float_e4m3_tENS5_IJlSB_lEEENS_12float_e5m2_tESJ_NS4_8TiledMMAINS4_8MMA_AtomIJNS4_4SM904GMMA31MMA_64x128x32_F32E4M3E5M2_SS_TNILNSO_7ScaleInE1ELSQ_1EEEEEENS4_6LayoutISC_NS5_IJNSA_ILi0EEESU_SU_EEEEENS5_IJNS4_10UnderscoreESX_SX_EEEEENS4_13SM90_TMA_LOADENS4_14ComposedLayoutINS4_7SwizzleILi3ELi4ELi3EEENS4_18smem_ptr_flag_bitsILi8EEENST_INS5_IJNSA_ILi8EEESG_EEENS5_IJSG_SB_EEEEEEEvNS4_8identityES10_S1A_vS1B_EENS_8epilogue10collective6detail29Sm90TmaWarpSpecializedAdapterINS1E_15DefaultEpilogueISI_SJ_SJ_NS1D_6thread17LinearCombinationISI_Li1EffLNS1I_9ScaleType4KindE0ELNS_15FloatRoundStyleE2ESI_EENS1_15EpilogueDefaultEEEEEvvEEEEvNT_6ParamsE --------------------------
	.section	.text._ZN7cutlass13device_kernelINS_4gemm6kernel13GemmUniversalIN4cute5tupleIJiiiiEEENS1_10collective13CollectiveMmaINS1_37MainloopSm90TmaGmmaWarpSpecializedFP8ILi9ENS5_IJNS4_1CILi1EEESB_SB_EEENS1_32KernelTmaWarpSpecializedPingpongEEENS5_IJNSA_ILi64EEENSA_ILi128EEESG_EEENS_12float_e4m3_tENS5_IJlSB_lEEENS_12float_e5m2_tESJ_NS4_8TiledMMAINS4_8MMA_AtomIJNS4_4SM904GMMA31MMA_64x128x32_F32E4M3E5M2_SS_TNILNSO_7ScaleInE1ELSQ_1EEEEEENS4_6LayoutISC_NS5_IJNSA_ILi0EEESU_SU_EEEEENS5_IJNS4_10UnderscoreESX_SX_EEEEENS4_13SM90_TMA_LOADENS4_14ComposedLayoutINS4_7SwizzleILi3ELi4ELi3EEENS4_18smem_ptr_flag_bitsILi8EEENST_INS5_IJNSA_ILi8EEESG_EEENS5_IJSG_SB_EEEEEEEvNS4_8identityES10_S1A_vS1B_EENS_8epilogue10collective6detail29Sm90TmaWarpSpecializedAdapterINS1E_15DefaultEpilogueISI_SJ_SJ_NS1D_6thread17LinearCombinationISI_Li1EffLNS1I_9ScaleType4KindE0ELNS_15FloatRoundStyleE2ESI_EENS1_15EpilogueDefaultEEEEEvvEEEEvNT_6ParamsE,"ax",@progbits
	.align	128
.text._ZN7cutlass13device_kernelINS_4gemm6kernel13GemmUniversalIN4cute5tupleIJiiiiEEENS1_10collective13CollectiveMmaINS1_37MainloopSm90TmaGmmaWarpSpecializedFP8ILi9ENS5_IJNS4_1CILi1EEESB_SB_EEENS1_32KernelTmaWarpSpecializedPingpongEEENS5_IJNSA_ILi64EEENSA_ILi128EEESG_EEENS_12float_e4m3_tENS5_IJlSB_lEEENS_12float_e5m2_tESJ_NS4_8TiledMMAINS4_8MMA_AtomIJNS4_4SM904GMMA31MMA_64x128x32_F32E4M3E5M2_SS_TNILNSO_7ScaleInE1ELSQ_1EEEEEENS4_6LayoutISC_NS5_IJNSA_ILi0EEESU_SU_EEEEENS5_IJNS4_10UnderscoreESX_SX_EEEEENS4_13SM90_TMA_LOADENS4_14ComposedLayoutINS4_7SwizzleILi3ELi4ELi3EEENS4_18smem_ptr_flag_bitsILi8EEENST_INS5_IJNSA_ILi8EEESG_EEENS5_IJSG_SB_EEEEEEEvNS4_8identityES10_S1A_vS1B_EENS_8epilogue10collective6detail29Sm90TmaWarpSpecializedAdapterINS1E_15DefaultEpilogueISI_SJ_SJ_NS1D_6thread17LinearCombinationISI_Li1EffLNS1I_9ScaleType4KindE0ELNS_15FloatRoundStyleE2ESI_EENS1_15EpilogueDefaultEEEEEvvEEEEvNT_6ParamsE:
        .type           _ZN7cutlass13device_kernelINS_4gemm6kernel13GemmUniversalIN4cute5tupleIJiiiiEEENS1_10collective13CollectiveMmaINS1_37MainloopSm90TmaGmmaWarpSpecializedFP8ILi9ENS5_IJNS4_1CILi1EEESB_SB_EEENS1_32KernelTmaWarpSpecializedPingpongEEENS5_IJNSA_ILi64EEENSA_ILi128EEESG_EEENS_12float_e4m3_tENS5_IJlSB_lEEENS_12float_e5m2_tESJ_NS4_8TiledMMAINS4_8MMA_AtomIJNS4_4SM904GMMA31MMA_64x128x32_F32E4M3E5M2_SS_TNILNSO_7ScaleInE1ELSQ_1EEEEEENS4_6LayoutISC_NS5_IJNSA_ILi0EEESU_SU_EEEEENS5_IJNS4_10UnderscoreESX_SX_EEEEENS4_13SM90_TMA_LOADENS4_14ComposedLayoutINS4_7SwizzleILi3ELi4ELi3EEENS4_18smem_ptr_flag_bitsILi8EEENST_INS5_IJNSA_ILi8EEESG_EEENS5_IJSG_SB_EEEEEEEvNS4_8identityES10_S1A_vS1B_EENS_8epilogue10collective6detail29Sm90TmaWarpSpecializedAdapterINS1E_15DefaultEpilogueISI_SJ_SJ_NS1D_6thread17LinearCombinationISI_Li1EffLNS1I_9ScaleType4KindE0ELNS_15FloatRoundStyleE2ESI_EENS1_15EpilogueDefaultEEEEEvvEEEEvNT_6ParamsE,@function
        .size           _ZN7cutlass13device_kernelINS_4gemm6kernel13GemmUniversalIN4cute5tupleIJiiiiEEENS1_10collective13CollectiveMmaINS1_37MainloopSm90TmaGmmaWarpSpecializedFP8ILi9ENS5_IJNS4_1CILi1EEESB_SB_EEENS1_32KernelTmaWarpSpecializedPingpongEEENS5_IJNSA_ILi64EEENSA_ILi128EEESG_EEENS_12float_e4m3_tENS5_IJlSB_lEEENS_12float_e5m2_tESJ_NS4_8TiledMMAINS4_8MMA_AtomIJNS4_4SM904GMMA31MMA_64x128x32_F32E4M3E5M2_SS_TNILNSO_7ScaleInE1ELSQ_1EEEEEENS4_6LayoutISC_NS5_IJNSA_ILi0EEESU_SU_EEEEENS5_IJNS4_10UnderscoreESX_SX_EEEEENS4_13SM90_TMA_LOADENS4_14ComposedLayoutINS4_7SwizzleILi3ELi4ELi3EEENS4_18smem_ptr_flag_bitsILi8EEENST_INS5_IJNSA_ILi8EEESG_EEENS5_IJSG_SB_EEEEEEEvNS4_8identityES10_S1A_vS1B_EENS_8epilogue10collective6detail29Sm90TmaWarpSpecializedAdapterINS1E_15DefaultEpilogueISI_SJ_SJ_NS1D_6thread17LinearCombinationISI_Li1EffLNS1I_9ScaleType4KindE0ELNS_15FloatRoundStyleE2ESI_EENS1_15EpilogueDefaultEEEEEvvEEEEvNT_6ParamsE,(.L_x_215 - _ZN7cutlass13device_kernelINS_4gemm6kernel13GemmUniversalIN4cute5tupleIJiiiiEEENS1_10collective13CollectiveMmaINS1_37MainloopSm90TmaGmmaWarpSpecializedFP8ILi9ENS5_IJNS4_1CILi1EEESB_SB_EEENS1_32KernelTmaWarpSpecializedPingpongEEENS5_IJNSA_ILi64EEENSA_ILi128EEESG_EEENS_12float_e4m3_tENS5_IJlSB_lEEENS_12float_e5m2_tESJ_NS4_8TiledMMAINS4_8MMA_AtomIJNS4_4SM904GMMA31MMA_64x128x32_F32E4M3E5M2_SS_TNILNSO_7ScaleInE1ELSQ_1EEEEEENS4_6LayoutISC_NS5_IJNSA_ILi0EEESU_SU_EEEEENS5_IJNS4_10UnderscoreESX_SX_EEEEENS4_13SM90_TMA_LOADENS4_14ComposedLayoutINS4_7SwizzleILi3ELi4ELi3EEENS4_18smem_ptr_flag_bitsILi8EEENST_INS5_IJNSA_ILi8EEESG_EEENS5_IJSG_SB_EEEEEEEvNS4_8identityES10_S1A_vS1B_EENS_8epilogue10collective6detail29Sm90TmaWarpSpecializedAdapterINS1E_15DefaultEpilogueISI_SJ_SJ_NS1D_6thread17LinearCombinationISI_Li1EffLNS1I_9ScaleType4KindE0ELNS_15FloatRoundStyleE2ESI_EENS1_15EpilogueDefaultEEEEEvvEEEEvNT_6ParamsE)
        .other          _ZN7cutlass13device_kernelINS_4gemm6kernel13GemmUniversalIN4cute5tupleIJiiiiEEENS1_10collective13CollectiveMmaINS1_37MainloopSm90TmaGmmaWarpSpecializedFP8ILi9ENS5_IJNS4_1CILi1EEESB_SB_EEENS1_32KernelTmaWarpSpecializedPingpongEEENS5_IJNSA_ILi64EEENSA_ILi128EEESG_EEENS_12float_e4m3_tENS5_IJlSB_lEEENS_12float_e5m2_tESJ_NS4_8TiledMMAINS4_8MMA_AtomIJNS4_4SM904GMMA31MMA_64x128x32_F32E4M3E5M2_SS_TNILNSO_7ScaleInE1ELSQ_1EEEEEENS4_6LayoutISC_NS5_IJNSA_ILi0EEESU_SU_EEEEENS5_IJNS4_10UnderscoreESX_SX_EEEEENS4_13SM90_TMA_LOADENS4_14ComposedLayoutINS4_7SwizzleILi3ELi4ELi3EEENS4_18smem_ptr_flag_bitsILi8EEENST_INS5_IJNSA_ILi8EEESG_EEENS5_IJSG_SB_EEEEEEEvNS4_8identityES10_S1A_vS1B_EENS_8epilogue10collective6detail29Sm90TmaWarpSpecializedAdapterINS1E_15DefaultEpilogueISI_SJ_SJ_NS1D_6thread17LinearCombinationISI_Li1EffLNS1I_9ScaleType4KindE0ELNS_15FloatRoundStyleE2ESI_EENS1_15EpilogueDefaultEEEEEvvEEEEvNT_6ParamsE,@"STO_CUDA_ENTRY STV_DEFAULT"
_ZN7cutlass13device_kernelINS_4gemm6kernel13GemmUniversalIN4cute5tupleIJiiiiEEENS1_10collective13CollectiveMmaINS1_37MainloopSm90TmaGmmaWarpSpecializedFP8ILi9ENS5_IJNS4_1CILi1EEESB_SB_EEENS1_32KernelTmaWarpSpecializedPingpongEEENS5_IJNSA_ILi64EEENSA_ILi128EEESG_EEENS_12float_e4m3_tENS5_IJlSB_lEEENS_12float_e5m2_tESJ_NS4_8TiledMMAINS4_8MMA_AtomIJNS4_4SM904GMMA31MMA_64x128x32_F32E4M3E5M2_SS_TNILNSO_7ScaleInE1ELSQ_1EEEEEENS4_6LayoutISC_NS5_IJNSA_ILi0EEESU_SU_EEEEENS5_IJNS4_10UnderscoreESX_SX_EEEEENS4_13SM90_TMA_LOADENS4_14ComposedLayoutINS4_7SwizzleILi3ELi4ELi3EEENS4_18smem_ptr_flag_bitsILi8EEENST_INS5_IJNSA_ILi8EEESG_EEENS5_IJSG_SB_EEEEEEEvNS4_8identityES10_S1A_vS1B_EENS_8epilogue10collective6detail29Sm90TmaWarpSpecializedAdapterINS1E_15DefaultEpilogueISI_SJ_SJ_NS1D_6thread17LinearCombinationISI_Li1EffLNS1I_9ScaleType4KindE0ELNS_15FloatRoundStyleE2ESI_EENS1_15EpilogueDefaultEEEEEvvEEEEvNT_6ParamsE:
[----:B------:R-:W-:Y:S01]  /*0000*/  LDC R1, c[0x0][0x28] ;  /* 0x00000a00ff017b82 */ /* 0x000fe20000000800 */
[----:B------:R-:W0:Y:S01]  /*0010*/  S2R R13, SR_TID.X ;  /* 0x00000000000d7919 */ /* 0x000e220000002100 */
[----:B------:R-:W-:Y:S01]  /*0020*/  ELECT P0, URZ, PT ;  /* 0x00000000003f782f */ /* 0x000fe20003800000 */
[----:B------:R-:W-:Y:S01]  /*0030*/  BSSY B0, `(.L_x_0) ;  /* 0x000000f000007945 */ /* 0x000fe20003800000 */
[--C-:B0-----:R-:W-:Y:S02]  /*0040*/  SHF.R.U32.HI R0, RZ, 0x5, R13.reuse ;  /* 0x00000005ff007819 */ /* 0x101fe4000001160d */
[----:B------:R-:W-:-:S03]  /*0050*/  SHF.R.U32.HI R4, RZ, 0x7, R13 ;  /* 0x00000007ff047819 */ /* 0x000fc6000001160d */
[----:B------:R-:W0:Y:S04]  /*0060*/  SHFL.IDX PT, R2, R0, RZ, 0x1f ;  /* 0x00001fff00027589 */ /* 0x000e2800000e0000 */
[----:B------:R1:W2:Y:S01]  /*0070*/  SHFL.IDX PT, R5, R4, RZ, 0x1f ;  /* 0x00001fff04057589 */ /* 0x0002a200000e0000 */
[----:B0-----:R-:W-:-:S13]  /*0080*/  ISETP.NE.OR P0, PT, R2, RZ, !P0 ;  /* 0x000000ff0200720c */ /* 0x001fda0004705670 */
[----:B-12---:R-:W-:Y:S05]  /*0090*/  @P0 BRA `(.L_x_1) ;  /* 0x0000000000200947 */ /* 0x006fea0003800000 */
[----:B------:R-:W-:Y:S02]  /*00a0*/  ULDC.64 UR4, c[0x0][0x198] ;  /* 0x0000660000047ab9 */ /* 0x000fe40000000a00 */
[----:B------:R-:W-:Y:S02]  /*00b0*/  UIADD3 UR6, UP0, UR4, 0xf0, URZ ;  /* 0x000000f004067890 */ /* 0x000fe4000ff1e03f */
[----:B------:R-:W-:Y:S02]  /*00c0*/  UIADD3 UR4, UP1, UR4, 0x1f0, URZ ;  /* 0x000001f004047890 */ /* 0x000fe4000ff3e03f */
[----:B------:R-:W-:Y:S02]  /*00d0*/  UIADD3.X UR7, URZ, UR5, URZ, UP0, !UPT ;  /* 0x000000053f077290 */ /* 0x000fe400087fe43f */
[----:B------:R-:W-:-:S07]  /*00e0*/  UIADD3.X UR5, URZ, UR5, URZ, UP1, !UPT ;  /* 0x000000053f057290 */ /* 0x000fce0008ffe43f */
[----:B------:R0:W-:Y:S02]  /*00f0*/  UTMACCTL.PF [UR6] ;  /* 0x00000000060079b9 */ /* 0x0001e40008040000 */
[----:B------:R0:W-:Y:S02]  /*0100*/  UTMACCTL.PF [UR4] ;  /* 0x00000000040079b9 */ /* 0x0001e40008040000 */
[----:B0-----:R-:W-:Y:S01]  /*0110*/  NOP ;  /* 0x0000000000007918 */ /* 0x001fe20000000000 */
.L_x_1:
[----:B------:R-:W-:Y:S05]  /*0120*/  BSYNC B0 ;  /* 0x0000000000007941 */ /* 0x000fea0003800000 */
.L_x_0:
[----:B------:R-:W0:Y:S02]  /*0130*/  SHFL.IDX PT, R3, R0, RZ, 0x1f ;  /* 0x00001fff00037589 */ /* 0x000e2400000e0000 */
[----:B0-----:R-:W-:-:S13]  /*0140*/  ISETP.NE.AND P0, PT, R3, RZ, PT ;  /* 0x000000ff0300720c */ /* 0x001fda0003f05270 */
[----:B------:R-:W-:Y:S05]  /*0150*/  @P0 BRA `(.L_x_2) ;  /* 0x00000000008c0947 */ /* 0x000fea0003800000 */
[----:B------:R-:W-:Y:S01]  /*0160*/  ELECT P0, URZ, PT ;  /* 0x00000000003f782f */ /* 0x000fe20003800000 */
[----:B------:R-:W-:-:S12]  /*0170*/  BSSY B0, `(.L_x_2) ;  /* 0x0000021000007945 */ /* 0x000fd80003800000 */
[----:B------:R-:W-:Y:S05]  /*0180*/  @!P0 BRA `(.L_x_3) ;  /* 0x00000000007c8947 */ /* 0x000fea0003800000 */
[----:B------:R-:W0:Y:S01]  /*0190*/  S2UR UR8, SR_CgaCtaId ;  /* 0x00000000000879c3 */ /* 0x000e220000008800 */
[----:B------:R-:W-:Y:S01]  /*01a0*/  UMOV UR4, 0x400 ;  /* 0x0000040000047882 */ /* 0x000fe20000000000 */
[----:B------:R-:W-:Y:S01]  /*01b0*/  UMOV UR5, 0x1 ;  /* 0x0000000100057882 */ /* 0x000fe20000000000 */
[----:B------:R-:W-:Y:S02]  /*01c0*/  UMOV UR6, 0x80 ;  /* 0x0000008000067882 */ /* 0x000fe40000000000 */
[----:B------:R-:W-:-:S04]  /*01d0*/  UIADD3 UR6, -UR6, 0x100000, URZ ;  /* 0x0010000006067890 */ /* 0x000fc8000fffe13f */
[----:B------:R-:W-:Y:S02]  /*01e0*/  USHF.L.U32 UR7, UR6, 0xb, URZ ;  /* 0x0000000b06077899 */ /* 0x000fe4000800063f */
[----:B------:R-:W-:Y:S02]  /*01f0*/  USHF.L.U32 UR6, UR6, 0x1, URZ ;  /* 0x0000000106067899 */ /* 0x000fe4000800063f */
[----:B0-----:R-:W-:Y:S02]  /*0200*/  ULEA UR8, UR8, UR4, 0x18 ;  /* 0x0000000408087291 */ /* 0x001fe4000f8ec03f */
[----:B------:R-:W-:-:S04]  /*0210*/  UIADD3 UR4, -UR5, 0x100000, URZ ;  /* 0x0010000005047890 */ /* 0x000fc8000fffe13f */
[----:B------:R-:W-:Y:S02]  /*0220*/  USHF.L.U32 UR5, UR4, 0xb, URZ ;  /* 0x0000000b04057899 */ /* 0x000fe4000800063f */
[----:B------:R-:W-:Y:S01]  /*0230*/  USHF.L.U32 UR4, UR4, 0x1, URZ ;  /* 0x0000000104047899 */ /* 0x000fe2000800063f */
[----:B------:R-:W0:Y:S11]  /*0240*/  FENCE.VIEW.ASYNC.S ;  /* 0x00000000000073c6 */ /* 0x000e360000000000 */
[----:B0-----:R0:W1:Y:S01]  /*0250*/  SYNCS.EXCH.64 URZ, [UR8], UR4 ;  /* 0x00000004083f75b2 */ /* 0x0010620008000100 */
[----:B------:R0:W2:Y:S01]  /*0260*/  SYNCS.EXCH.64 URZ, [UR8+0x48], UR6 ;  /* 0x00004806083f75b2 */ /* 0x0000a20008000100 */
[----:B------:R0:W3:Y:S01]  /*0270*/  SYNCS.EXCH.64 URZ, [UR8+0x8], UR4 ;  /* 0x00000804083f75b2 */ /* 0x0000e20008000100 */
[----:B------:R0:W4:Y:S01]  /*0280*/  SYNCS.EXCH.64 URZ, [UR8+0x50], UR6 ;  /* 0x00005006083f75b2 */ /* 0x0001220008000100 */
[----:B------:R0:W0:Y:S01]  /*0290*/  SYNCS.EXCH.64 URZ, [UR8+0x10], UR4 ;  /* 0x00001004083f75b2 */ /* 0x0000220008000100 */
        /* <DEDUP_REMOVED lines=13> */
[----:B------:R-:W-:Y:S01]  /*0370*/  NOP ;  /* 0x0000000000007918 */ /* 0x000fe20000000000 */
.L_x_3:
[----:B0-----:R-:W-:Y:S05]  /*0380*/  BSYNC B0 ;  /* 0x0000000000007941 */ /* 0x001fea0003800000 */
.L_x_2:
[----:B------:R-:W0:Y:S01]  /*0390*/  SHFL.IDX PT, R6, R0, RZ, 0x1f ;  /* 0x00001fff00067589 */ /* 0x000e2200000e0000 */
[----:B------:R-:W-:Y:S01]  /*03a0*/  ELECT P0, URZ, PT ;  /* 0x00000000003f782f */ /* 0x000fe20003800000 */
[----:B------:R-:W-:Y:S01]  /*03b0*/  NOP ;  /* 0x0000000000007918 */ /* 0x000fe20000000000 */
[----:B------:R-:W-:Y:S01]  /*03c0*/  ELECT P1, URZ, PT ;  /* 0x00000000003f782f */ /* 0x000fe20003820000 */
[----:B------:R5:W1:Y:S01]  /*03d0*/  SHFL.IDX PT, R3, R0, RZ, 0x1f ;  /* 0x00001fff00037589 */ /* 0x000a6200000e0000 */
[----:B------:R-:W-:Y:S01]  /*03e0*/  UMOV UR4, 0x20 ;  /* 0x0000002000047882 */ /* 0x000fe20000000000 */
[----:B------:R-:W-:Y:S01]  /*03f0*/  UMOV UR11, 0x80 ;  /* 0x00000080000b7882 */ /* 0x000fe20000000000 */
[----:B------:R-:W-:Y:S01]  /*0400*/  ULDC.64 UR12, c[0x0][0x598] ;  /* 0x00016600000c7ab9 */ /* 0x000fe20000000a00 */
[----:B------:R-:W2:Y:S01]  /*0410*/  SHFL.IDX PT, R4, R4, RZ, 0x1f ;  /* 0x00001fff04047589 */ /* 0x000ea200000e0000 */
[----:B------:R-:W-:Y:S01]  /*0420*/  NOP ;  /* 0x0000000000007918 */ /* 0x000fe20000000000 */
[----:B------:R-:W-:Y:S01]  /*0430*/  VIADD R33, R5, 0xffffffff ;  /* 0xffffffff05217836 */ /* 0x000fe20000000000 */
[----:B------:R-:W-:Y:S01]  /*0440*/  ULDC.64 UR14, c[0x0][0x208] ;  /* 0x00008200000e7ab9 */ /* 0x000fe20000000a00 */
[----:B-----5:R-:W-:-:S02]  /*0450*/  SHF.R.S32.HI R0, RZ, 0x1f, R13 ;  /* 0x0000001fff007819 */ /* 0x020fc4000001140d */
[----:B------:R-:W-:Y:S02]  /*0460*/  ISETP.NE.AND P3, PT, R5, RZ, PT ;  /* 0x000000ff0500720c */ /* 0x000fe40003f65270 */
[----:B------:R-:W-:Y:S02]  /*0470*/  LEA.HI R0, R0, R13, RZ, 0x7 ;  /* 0x0000000d00007211 */ /* 0x000fe400078f38ff */
[----:B------:R-:W-:Y:S02]  /*0480*/  ISETP.GE.U32.AND P2, PT, R33, 0x2, PT ;  /* 0x000000022100780c */ /* 0x000fe40003f46070 */
[----:B------:R-:W-:Y:S02]  /*0490*/  LOP3.LUT R0, R0, 0xffffff80, RZ, 0xc0, !PT ;  /* 0xffffff8000007812 */ /* 0x000fe400078ec0ff */
[----:B0-----:R-:W-:-:S03]  /*04a0*/  ISETP.NE.OR P0, PT, R6, RZ, !P0 ;  /* 0x000000ff0600720c */ /* 0x001fc60004705670 */
[----:B------:R-:W-:Y:S01]  /*04b0*/  IMAD.IADD R11, R13, 0x1, -R0 ;  /* 0x000000010d0b7824 */ /* 0x000fe200078e0a00 */
[----:B-1----:R-:W-:Y:S02]  /*04c0*/  ISETP.NE.OR P1, PT, R3, RZ, !P1 ;  /* 0x000000ff0300720c */ /* 0x002fe40004f25670 */
[----:B------:R-:W-:-:S04]  /*04d0*/  SHF.R.S32.HI R3, RZ, 0x1f, R2 ;  /* 0x0000001fff037819 */ /* 0x000fc80000011402 */
[----:B------:R-:W-:-:S03]  /*04e0*/  LEA.HI R3, R3, R2, RZ, 0x2 ;  /* 0x0000000203037211 */ /* 0x000fc600078f10ff */
[----:B------:R-:W-:Y:S01]  /*04f0*/  VOTEU.ALL UP0, P0 ;  /* 0x00000000003f7886 */ /* 0x000fe20000000000 */
[----:B------:R-:W-:-:S03]  /*0500*/  LOP3.LUT R3, R3, 0xfffffffc, RZ, 0xc0, !PT ;  /* 0xfffffffc03037812 */ /* 0x000fc600078ec0ff */
[----:B------:R-:W-:Y:S01]  /*0510*/  VOTEU.ALL UP1, P1 ;  /* 0x00000000003f7886 */ /* 0x000fe20000820000 */
[----:B------:R-:W0:Y:S01]  /*0520*/  @!UP0 S2UR UR7, SR_CgaCtaId ;  /* 0x00000000000789c3 */ /* 0x000e220000008800 */
[----:B------:R-:W-:Y:S01]  /*0530*/  @!UP0 UMOV UR6, 0x400 ;  /* 0x0000040000068882 */ /* 0x000fe20000000000 */
[----:B------:R-:W-:-:S04]  /*0540*/  @!UP0 UIADD3 UR4, -UR4, 0x100000, URZ ;  /* 0x0010000004048890 */ /* 0x000fc8000fffe13f */
[----:B------:R-:W-:Y:S02]  /*0550*/  @!UP0 USHF.L.U32 UR5, UR4, 0xb, URZ ;  /* 0x0000000b04058899 */ /* 0x000fe4000800063f */
[----:B------:R-:W-:Y:S01]  /*0560*/  @!UP0 USHF.L.U32 UR4, UR4, 0x1, URZ ;  /* 0x0000000104048899 */ /* 0x000fe2000800063f */
[----:B------:R-:W-:Y:S01]  /*0570*/  IMAD.IADD R20, R2, 0x1, -R3 ;  /* 0x0000000102147824 */ /* 0x000fe200078e0a03 */
[----:B------:R-:W-:Y:S01]  /*0580*/  @!UP1 UMOV UR9, 0x400 ;  /* 0x0000040000099882 */ /* 0x000fe20000000000 */
[----:B------:R-:W-:Y:S01]  /*0590*/  VOTEU.ALL UP2, P1 ;  /* 0x00000000003f7886 */ /* 0x000fe20000840000 */
[----:B------:R-:W-:Y:S01]  /*05a0*/  VOTEU.ALL UP3, P1 ;  /* 0x00000000003f7886 */ /* 0x000fe20000860000 */
[----:B------:R-:W-:Y:S01]  /*05b0*/  VOTEU.ALL UP4, P1 ;  /* 0x00000000003f7886 */ /* 0x000fe20000880000 */
[----:B------:R-:W1:Y:S01]  /*05c0*/  @!UP1 S2UR UR10, SR_CgaCtaId ;  /* 0x00000000000a99c3 */ /* 0x000e620000008800 */
[----:B------:R-:W-:Y:S01]  /*05d0*/  VOTEU.ALL UP5, P1 ;  /* 0x00000000003f7886 */ /* 0x000fe200008a0000 */
[----:B------:R-:W-:-:S04]  /*05e0*/  ISETP.NE.U32.AND P1, PT, RZ, UR12, PT ;  /* 0x0000000cff007c0c */ /* 0x000fc8000bf25070 */
[----:B------:R-:W-:Y:S01]  /*05f0*/  ISETP.NE.AND.EX P1, PT, RZ, UR13, PT, P1 ;  /* 0x0000000dff007c0c */ /* 0x000fe2000bf25310 */
[----:B0-----:R-:W-:Y:S02]  /*0600*/  @!UP0 ULEA UR8, UR7, UR6, 0x18 ;  /* 0x0000000607088291 */ /* 0x001fe4000f8ec03f */
[----:B------:R-:W-:-:S04]  /*0610*/  @!UP1 UIADD3 UR6, -UR11, 0x100000, URZ ;  /* 0x001000000b069890 */ /* 0x000fc8000fffe13f */
[----:B------:R-:W-:Y:S02]  /*0620*/  @!UP1 USHF.L.U32 UR7, UR6, 0xb, URZ ;  /* 0x0000000b06079899 */ /* 0x000fe4000800063f */
[----:B------:R-:W-:Y:S01]  /*0630*/  @!UP1 USHF.L.U32 UR6, UR6, 0x1, URZ ;  /* 0x0000000106069899 */ /* 0x000fe2000800063f */
[----:B--2---:R-:W-:Y:S01]  /*0640*/  R2UR UR11, R4 ;  /* 0x00000000040b72ca */ /* 0x004fe200000e0000 */
[----:B------:R-:W-:Y:S01]  /*0650*/  VOTEU.ALL UP0, P0 ;  /* 0x00000000003f7886 */ /* 0x000fe20000000000 */
[----:B-1----:R-:W-:Y:S01]  /*0660*/  @!UP1 ULEA UR9, UR10, UR9, 0x18 ;  /* 0x000000090a099291 */ /* 0x002fe2000f8ec03f */
[----:B------:R-:W-:Y:S01]  /*0670*/  VOTEU.ALL UP1, P0 ;  /* 0x00000000003f7886 */ /* 0x000fe20000020000 */
[C---:B------:R-:W-:Y:S01]  /*0680*/  ISETP.NE.AND P0, PT, R20.reuse, 0x3, PT ;  /* 0x000000031400780c */ /* 0x040fe20003f05270 */
[----:B------:R-:W0:Y:S02]  /*0690*/  FENCE.VIEW.ASYNC.S ;  /* 0x00000000000073c6 */ /* 0x000e240000000000 */
[----:B0-----:R0:W3:Y:S01]  /*06a0*/  @!UP0 SYNCS.EXCH.64 URZ, [UR8+0xc0], UR4 ;  /* 0x0000c004083f85b2 */ /* 0x0010e20008000100 */
[----:B------:R-:W-:-:S04]  /*06b0*/  ISETP.EQ.OR P0, PT, R20, RZ, !P0 ;  /* 0x000000ff1400720c */ /* 0x000fc80004702670 */
[----:B------:R-:W-:-:S04]  /*06c0*/  ISETP.EQ.AND P0, PT, R5, RZ, P0 ;  /* 0x000000ff0500720c */ /* 0x000fc80000702270 */
[----:B------:R-:W-:-:S04]  /*06d0*/  SEL R7, RZ, 0x1, !P0 ;  /* 0x00000001ff077807 */ /* 0x000fc80004000000 */
[----:B------:R-:W-:Y:S01]  /*06e0*/  SEL R7, R7, 0x2, P2 ;  /* 0x0000000207077807 */ /* 0x000fe20001000000 */
[----:B------:R0:W3:Y:S01]  /*06f0*/  @!UP1 SYNCS.EXCH.64 URZ, [UR8+0xc8], UR4 ;  /* 0x0000c804083f95b2 */ /* 0x0000e20008000100 */
[----:B------:R-:W-:Y:S01]  /*0700*/  NOP ;  /* 0x0000000000007918 */ /* 0x000fe20000000000 */
[----:B------:R0:W3:Y:S01]  /*0710*/  @!UP2 SYNCS.EXCH.64 URZ, [UR9+0xa0], UR6 ;  /* 0x0000a006093fa5b2 */ /* 0x0000e20008000100 */
[----:B------:R0:W3:Y:S01]  /*0720*/  @!UP3 SYNCS.EXCH.64 URZ, [UR9+0xa8], UR6 ;  /* 0x0000a806093fb5b2 */ /* 0x0000e20008000100 */
[----:B------:R0:W3:Y:S01]  /*0730*/  @!UP4 SYNCS.EXCH.64 URZ, [UR9+0xb0], UR6 ;  /* 0x0000b006093fc5b2 */ /* 0x0000e20008000100 */
[----:B------:R0:W3:Y:S01]  /*0740*/  @!UP5 SYNCS.EXCH.64 URZ, [UR9+0xb8], UR6 ;  /* 0x0000b806093fd5b2 */ /* 0x0000e20008000100 */
[----:B------:R-:W-:Y:S01]  /*0750*/  NOP ;  /* 0x0000000000007918 */ /* 0x000fe20000000000 */
[----:B---34-:R-:W-:Y:S06]  /*0760*/  BAR.SYNC.DEFER_BLOCKING 0x0 ;  /* 0x0000000000007b1d */ /* 0x018fec0000010000 */
[----:B0-----:R-:W-:Y:S05]  /*0770*/  @!P1 BRA `(.L_x_4) ;  /* 0x00000000001c9947 */ /* 0x001fea0003800000 */
[----:B------:R-:W0:Y:S02]  /*0780*/  LDC.64 R2, c[0x0][0x598] ;  /* 0x00016600ff027b82 */ /* 0x000e240000000a00 */
[----:B0-----:R-:W2:Y:S02]  /*0790*/  LDG.E.64 R2, desc[UR14][R2.64] ;  /* 0x0000000e02027981 */ /* 0x001ea4000c1e1b00 */
[----:B--2---:R-:W-:-:S04]  /*07a0*/  ISETP.NE.U32.AND P0, PT, R2, RZ, PT ;  /* 0x000000ff0200720c */ /* 0x004fc80003f05070 */
[----:B------:R-:W-:-:S13]  /*07b0*/  ISETP.NE.AND.EX P0, PT, R3, RZ, PT, P0 ;  /* 0x000000ff0300720c */ /* 0x000fda0003f05300 */
[----:B------:R-:W-:Y:S05]  /*07c0*/  @!P0 BRA `(.L_x_4) ;  /* 0x0000000000088947 */ /* 0x000fea0003800000 */
[----:B------:R2:W5:Y:S01]  /*07d0*/  LD.E R10, desc[UR14][R2.64] ;  /* 0x0000000e020a7980 */ /* 0x000562000c101900 */
[----:B------:R-:W-:Y:S05]  /*07e0*/  BRA `(.L_x_5) ;  /* 0x0000000000207947 */ /* 0x000fea0003800000 */
.L_x_4:
[----:B------:R-:W-:Y:S02]  /*07f0*/  ULDC.64 UR4, c[0x0][0x588] ;  /* 0x0001620000047ab9 */ /* 0x000fe40000000a00 */
[----:B------:R-:W-:-:S04]  /*0800*/  ISETP.NE.U32.AND P0, PT, RZ, UR4, PT ;  /* 0x00000004ff007c0c */ /* 0x000fc8000bf05070 */
[----:B------:R-:W-:-:S13]  /*0810*/  ISETP.NE.AND.EX P0, PT, RZ, UR5, PT, P0 ;  /* 0x00000005ff007c0c */ /* 0x000fda000bf05300 */
[----:B------:R-:W-:Y:S05]  /*0820*/  @!P0 BRA `(.L_x_6) ;  /* 0x00000000000c8947 */ /* 0x000fea0003800000 */
[----:B------:R-:W0:Y:S02]  /*0830*/  LDC.64 R2, c[0x0][0x588] ;  /* 0x00016200ff027b82 */ /* 0x000e240000000a00 */
[----:B0-----:R0:W5:Y:S01]  /*0840*/  LDG.E R10, desc[UR14][R2.64] ;  /* 0x0000000e020a7981 */ /* 0x001162000c1e1900 */
[----:B------:R-:W-:Y:S05]  /*0850*/  BRA `(.L_x_5) ;  /* 0x0000000000047947 */ /* 0x000fea0003800000 */
.L_x_6:
[----:B------:R-:W1:Y:S02]  /*0860*/  LDC R10, c[0x0][0x580] ;  /* 0x00016000ff0a7b82 */ /* 0x000e640000000800 */
.L_x_5:
[----:B------:R-:W-:Y:S02]  /*0870*/  ULDC.64 UR4, c[0x0][0x5a0] ;  /* 0x0001680000047ab9 */ /* 0x000fe40000000a00 */
[----:B------:R-:W-:-:S04]  /*0880*/  ISETP.NE.U32.AND P0, PT, RZ, UR4, PT ;  /* 0x00000004ff007c0c */ /* 0x000fc8000bf05070 */
[----:B------:R-:W-:-:S13]  /*0890*/  ISETP.NE.AND.EX P0, PT, RZ, UR5, PT, P0 ;  /* 0x00000005ff007c0c */ /* 0x000fda000bf05300 */
[----:B------:R-:W-:Y:S05]  /*08a0*/  @!P0 BRA `(.L_x_7) ;  /* 0x00000000001c8947 */ /* 0x000fea0003800000 */
[----:B0-2---:R-:W0:Y:S02]  /*08b0*/  LDC.64 R2, c[0x0][0x5a0] ;  /* 0x00016800ff027b82 */ /* 0x005e240000000a00 */
[----:B0-----:R-:W2:Y:S02]  /*08c0*/  LDG.E.64 R2, desc[UR14][R2.64] ;  /* 0x0000000e02027981 */ /* 0x001ea4000c1e1b00 */
[----:B--2---:R-:W-:-:S04]  /*08d0*/  ISETP.NE.U32.AND P0, PT, R2, RZ, PT ;  /* 0x000000ff0200720c */ /* 0x004fc80003f05070 */
[----:B------:R-:W-:-:S13]  /*08e0*/  ISETP.NE.AND.EX P0, PT, R3, RZ, PT, P0 ;  /* 0x000000ff0300720c */ /* 0x000fda0003f05300 */
[----:B------:R-:W-:Y:S05]  /*08f0*/  @!P0 BRA `(.L_x_7) ;  /* 0x0000000000088947 */ /* 0x000fea0003800000 */
[----:B------:R0:W5:Y:S01]  /*0900*/  LD.E R12, desc[UR14][R2.64] ;  /* 0x0000000e020c7980 */ /* 0x000162000c101900 */
[----:B------:R-:W-:Y:S05]  /*0910*/  BRA `(.L_x_8) ;  /* 0x0000000000207947 */ /* 0x000fea0003800000 */
.L_x_7:
[----:B------:R-:W-:Y:S02]  /*0920*/  ULDC.64 UR4, c[0x0][0x590] ;  /* 0x0001640000047ab9 */ /* 0x000fe40000000a00 */
[----:B------:R-:W-:-:S04]  /*0930*/  ISETP.NE.U32.AND P0, PT, RZ, UR4, PT ;  /* 0x00000004ff007c0c */ /* 0x000fc8000bf05070 */
[----:B------:R-:W-:-:S13]  /*0940*/  ISETP.NE.AND.EX P0, PT, RZ, UR5, PT, P0 ;  /* 0x00000005ff007c0c */ /* 0x000fda000bf05300 */
[----:B------:R-:W-:Y:S05]  /*0950*/  @!P0 BRA `(.L_x_9) ;  /* 0x00000000000c8947 */ /* 0x000fea0003800000 */
[----:B0-2---:R-:W0:Y:S02]  /*0960*/  LDC.64 R2, c[0x0][0x590] ;  /* 0x00016400ff027b82 */ /* 0x005e240000000a00 */
[----:B0-----:R4:W5:Y:S01]  /*0970*/  LDG.E R12, desc[UR14][R2.64] ;  /* 0x0000000e020c7981 */ /* 0x001962000c1e1900 */
[----:B------:R-:W-:Y:S05]  /*0980*/  BRA `(.L_x_8) ;  /* 0x0000000000047947 */ /* 0x000fea0003800000 */
.L_x_9:
[----:B------:R-:W3:Y:S02]  /*0990*/  LDC R12, c[0x0][0x584] ;  /* 0x00016100ff0c7b82 */ /* 0x000ee40000000800 */
.L_x_8:
[----:B------:R-:W1:Y:S01]  /*09a0*/  LDC R0, c[0x0][0x65c] ;  /* 0x00019700ff007b82 */ /* 0x000e620000000800 */
[----:B------:R-:W0:Y:S01]  /*09b0*/  S2R R21, SR_CTAID.Y ;  /* 0x0000000000157919 */ /* 0x000e220000002600 */
[----:B------:R-:W-:Y:S01]  /*09c0*/  ULDC UR8, c[0x0][0x28c] ;  /* 0x0000a30000087ab9 */ /* 0x000fe20000000800 */
[----:B------:R-:W-:Y:S01]  /*09d0*/  ISETP.NE.AND P0, PT, R5, 0x2, PT ;  /* 0x000000020500780c */ /* 0x000fe20003f05270 */
[----:B------:R-:W-:Y:S01]  /*09e0*/  UIADD3 UR8, UR8, 0x7f, URZ ;  /* 0x0000007f08087890 */ /* 0x000fe2000fffe03f */
[----:B------:R-:W3:Y:S01]  /*09f0*/  S2R R14, SR_CTAID.X ;  /* 0x00000000000e7919 */ /* 0x000ee20000002500 */
[----:B------:R-:W-:Y:S01]  /*0a00*/  UMOV UR5, URZ ;  /* 0x0000003f00057c82 */ /* 0x000fe20008000000 */
[----:B------:R-:W-:Y:S01]  /*0a10*/  UMOV UR4, URZ ;  /* 0x0000003f00047c82 */ /* 0x000fe20008000000 */
[----:B------:R-:W-:-:S04]  /*0a20*/  USHF.R.S32.HI UR9, URZ, 0x1f, UR8 ;  /* 0x0000001f3f097899 */ /* 0x000fc80008011408 */
[----:B------:R-:W-:-:S04]  /*0a30*/  ULEA.HI UR9, UR9, UR8, URZ, 0x7 ;  /* 0x0000000809097291 */ /* 0x000fc8000f8f383f */
[----:B------:R-:W-:Y:S01]  /*0a40*/  USHF.R.S32.HI UR13, URZ, 0x7, UR9 ;  /* 0x000000073f0d7899 */ /* 0x000fe20008011409 */
[----:B-1----:R-:W-:-:S13]  /*0a50*/  ISETP.NE.AND P2, PT, R0, 0x1, PT ;  /* 0x000000010000780c */ /* 0x002fda0003f45270 */
[----:B------:R-:W3:Y:S01]  /*0a60*/  @P2 LDC R15, c[0x0][0x10] ;  /* 0x00000400ff0f2b82 */ /* 0x000ee20000000800 */
[----:B0-2-4-:R-:W-:Y:S02]  /*0a70*/  @P2 IMAD.MOV.U32 R2, RZ, RZ, R21 ;  /* 0x000000ffff022224 */ /* 0x015fe400078e0015 */
[----:B------:R-:W-:Y:S02]  /*0a80*/  @P2 IMAD.MOV.U32 R3, RZ, RZ, RZ ;  /* 0x000000ffff032224 */ /* 0x000fe400078e00ff */
[----:B------:R-:W-:-:S03]  /*0a90*/  @P2 IMAD.MOV.U32 R5, RZ, RZ, RZ ;  /* 0x000000ffff052224 */ /* 0x000fc600078e00ff */
[----:B------:R-:W0:Y:S01]  /*0aa0*/  @!P2 LDC R9, c[0x0][0xc] ;  /* 0x00000300ff09ab82 */ /* 0x000e220000000800 */
[----:B------:R-:W-:Y:S01]  /*0ab0*/  ULDC UR6, c[0x0][0xc] ;  /* 0x0000030000067ab9 */ /* 0x000fe20000000800 */
[----:B------:R-:W-:Y:S02]  /*0ac0*/  ULDC UR7, c[0x0][0x10] ;  /* 0x0000040000077ab9 */ /* 0x000fe40000000800 */
[----:B------:R-:W-:-:S04]  /*0ad0*/  UIMAD.WIDE.U32 UR6, UR6, UR7, URZ ;  /* 0x00000007060672a5 */ /* 0x000fc8000f8e003f */
[----:B------:R-:W1:Y:S01]  /*0ae0*/  LDC R8, c[0x0][0x14] ;  /* 0x00000500ff087b82 */ /* 0x000e620000000800 */
[----:B---3--:R-:W-:-:S04]  /*0af0*/  @P2 IMAD.WIDE.U32 R2, R14, R15, R2 ;  /* 0x0000000f0e022225 */ /* 0x008fc800078e0002 */
[----:B------:R-:W-:Y:S02]  /*0b00*/  IMAD.MOV.U32 R15, RZ, RZ, RZ ;  /* 0x000000ffff0f7224 */ /* 0x000fe400078e00ff */
[----:B------:R-:W-:Y:S02]  /*0b10*/  @P2 IMAD.IADD R3, R3, 0x1, R5 ;  /* 0x0000000103032824 */ /* 0x000fe400078e0205 */
[----:B0-----:R-:W-:-:S04]  /*0b20*/  @!P2 IMAD.WIDE.U32 R4, R9, R21, R14 ;  /* 0x000000150904a225 */ /* 0x001fc800078e000e */
[----:B------:R-:W-:Y:S02]  /*0b30*/  @!P2 IMAD.MOV.U32 R2, RZ, RZ, R4 ;  /* 0x000000ffff02a224 */ /* 0x000fe400078e0004 */
[----:B------:R-:W-:Y:S02]  /*0b40*/  @!P2 IMAD.MOV.U32 R3, RZ, RZ, R5 ;  /* 0x000000ffff03a224 */ /* 0x000fe400078e0005 */
[C---:B-1----:R-:W-:Y:S02]  /*0b50*/  IMAD R17, R8.reuse, UR7, RZ ;  /* 0x0000000708117c24 */ /* 0x042fe4000f8e02ff */
[----:B------:R-:W-:Y:S01]  /*0b60*/  IMAD.WIDE.U32 R8, R8, UR6, RZ ;  /* 0x0000000608087c25 */ /* 0x000fe2000f8e00ff */
[----:B------:R-:W-:-:S03]  /*0b70*/  ULDC.64 UR6, c[0x0][0x650] ;  /* 0x0001940000067ab9 */ /* 0x000fc60000000a00 */
[----:B------:R-:W-:Y:S01]  /*0b80*/  IMAD.IADD R0, R9, 0x1, R17 ;  /* 0x0000000109007824 */ /* 0x000fe200078e0211 */
[----:B------:R-:W-:Y:S06]  /*0b90*/  @P0 BRA `(.L_x_10) ;  /* 0x0000000000200947 */ /* 0x000fec0003800000 */
[----:B------:R-:W-:Y:S01]  /*0ba0*/  UISETP.GE.U32.AND UP0, UPT, UR13, 0x9, UPT ;  /* 0x000000090d00788c */ /* 0x000fe2000bf06070 */
[----:B------:R-:W-:Y:S01]  /*0bb0*/  IADD3 R2, P0, R2, R8, RZ ;  /* 0x0000000802027210 */ /* 0x000fe20007f1e0ff */
[----:B------:R-:W-:-:S04]  /*0bc0*/  UIMAD.WIDE.U32 UR4, UR13, 0x38e38e39, URZ ;  /* 0x38e38e390d0478a5 */ /* 0x000fc8000f8e003f */
[----:B------:R-:W-:Y:S01]  /*0bd0*/  USHF.R.U32.HI UR5, URZ, 0x1, UR5 ;  /* 0x000000013f057899 */ /* 0x000fe20008011605 */
[----:B------:R-:W-:Y:S02]  /*0be0*/  IMAD.X R3, R0, 0x1, R3, P0 ;  /* 0x0000000100037824 */ /* 0x000fe400000e0603 */
[----:B------:R-:W-:Y:S02]  /*0bf0*/  UMOV UR4, URZ ;  /* 0x0000003f00047c82 */ /* 0x000fe40008000000 */
[----:B------:R-:W-:Y:S02]  /*0c00*/  @UP0 ULOP3.LUT UR4, UR5, 0x1, URZ, 0xc0, !UPT ;  /* 0x0000000105040892 */ /* 0x000fe4000f8ec03f */
[----:B------:R-:W-:-:S12]  /*0c10*/  UIMAD UR5, UR5, -0x9, UR13 ;  /* 0xfffffff7050578a4 */ /* 0x000fd8000f8e020d */
.L_x_10:
[----:B------:R-:W-:Y:S01]  /*0c20*/  ISETP.GE.U32.AND P0, PT, R2, UR6, PT ;  /* 0x0000000602007c0c */ /* 0x000fe2000bf06070 */
[----:B------:R-:W-:Y:S01]  /*0c30*/  IMAD.MOV.U32 R6, RZ, RZ, -0x1 ;  /* 0xffffffffff067424 */ /* 0x000fe200078e00ff */
[----:B------:R-:W-:Y:S01]  /*0c40*/  PRMT R16, RZ, 0x7610, R16 ;  /* 0x00007610ff107816 */ /* 0x000fe20000000010 */
[----:B------:R-:W-:Y:S01]  /*0c50*/  IMAD.MOV.U32 R5, RZ, RZ, -0x1 ;  /* 0xffffffffff057424 */ /* 0x000fe200078e00ff */
[----:B------:R-:W-:Y:S01]  /*0c60*/  ISETP.GE.U32.AND.EX P0, PT, R3, UR7, PT, P0 ;  /* 0x0000000703007c0c */ /* 0x000fe2000bf06100 */
[----:B------:R-:W-:-:S12]  /*0c70*/  IMAD.MOV.U32 R4, RZ, RZ, -0x1 ;  /* 0xffffffffff047424 */ /* 0x000fd800078e00ff */
[----:B------:R-:W-:Y:S05]  /*0c80*/  @P0 BRA `(.L_x_11) ;  /* 0x00000004005c0947 */ /* 0x000fea0003800000 */
[----:B------:R-:W0:Y:S01]  /*0c90*/  LDC.64 R24, c[0x0][0x628] ;  /* 0x00018a00ff187b82 */ /* 0x000e220000000a00 */
[----:B------:R-:W-:Y:S02]  /*0ca0*/  IMAD.MOV.U32 R4, RZ, RZ, R2 ;  /* 0x000000ffff047224 */ /* 0x000fe400078e0002 */
[----:B------:R-:W-:-:S05]  /*0cb0*/  IMAD.MOV.U32 R5, RZ, RZ, R3 ;  /* 0x000000ffff057224 */ /* 0x000fca00078e0003 */
[----:B------:R-:W1:Y:S08]  /*0cc0*/  LDC R6, c[0x0][0x630] ;  /* 0x00018c00ff067b82 */ /* 0x000e700000000800 */
[----:B------:R-:W2:Y:S01]  /*0cd0*/  LDC.64 R26, c[0x0][0x620] ;  /* 0x00018800ff1a7b82 */ /* 0x000ea20000000a00 */
[----:B0-----:R-:W-:-:S04]  /*0ce0*/  ISETP.NE.U32.AND P0, PT, R24, RZ, PT ;  /* 0x000000ff1800720c */ /* 0x001fc80003f05070 */
[----:B------:R-:W-:-:S13]  /*0cf0*/  ISETP.NE.AND.EX P0, PT, R25, RZ, PT, P0 ;  /* 0x000000ff1900720c */ /* 0x000fda0003f05300 */
[----:B-12---:R-:W-:Y:S05]  /*0d00*/  @!P0 BRA `(.L_x_12) ;  /* 0x0000000000288947 */ /* 0x006fea0003800000 */
[----:B------:R-:W0:Y:S02]  /*0d10*/  LDC R19, c[0x0][0x634] ;  /* 0x00018d00ff137b82 */ /* 0x000e240000000800 */
[----:B0-----:R-:W-:-:S05]  /*0d20*/  IADD3 R19, P0, R2, R19, RZ ;  /* 0x0000001302137210 */ /* 0x001fca0007f1e0ff */
[----:B------:R-:W-:-:S04]  /*0d30*/  IMAD.X R23, RZ, RZ, R3, P0 ;  /* 0x000000ffff177224 */ /* 0x000fc800000e0603 */
[----:B------:R-:W-:-:S04]  /*0d40*/  IMAD.WIDE.U32 R4, R23, R24, RZ ;  /* 0x0000001817047225 */ /* 0x000fc800078e00ff */
[----:B------:R-:W-:-:S04]  /*0d50*/  IMAD.WIDE.U32 R16, P0, R19, R25, R4 ;  /* 0x0000001913107225 */ /* 0x000fc80007800004 */
[----:B------:R-:W-:-:S04]  /*0d60*/  IMAD.WIDE.U32 R4, R19, R24, RZ ;  /* 0x0000001813047225 */ /* 0x000fc800078e00ff */
[----:B------:R-:W-:Y:S01]  /*0d70*/  IMAD.X R19, RZ, RZ, RZ, P0 ;  /* 0x000000ffff137224 */ /* 0x000fe200000e06ff */
[----:B------:R-:W-:Y:S01]  /*0d80*/  IADD3 RZ, P0, R5, R16, RZ ;  /* 0x0000001005ff7210 */ /* 0x000fe20007f1e0ff */
[----:B------:R-:W-:-:S04]  /*0d90*/  IMAD.MOV.U32 R18, RZ, RZ, R17 ;  /* 0x000000ffff127224 */ /* 0x000fc800078e0011 */
[----:B------:R-:W-:-:S08]  /*0da0*/  IMAD.WIDE.U32.X R4, R23, R25, R18, P0 ;  /* 0x0000001917047225 */ /* 0x000fd000000e0412 */
.L_x_12:
[--C-:B------:R-:W-:Y:S01]  /*0db0*/  SHF.R.U64 R32, R4, R6, R5.reuse ;  /* 0x0000000604207219 */ /* 0x100fe20000001205 */
[----:B------:R-:W0:Y:S01]  /*0dc0*/  LDC.64 R28, c[0x0][0x640] ;  /* 0x00019000ff1c7b82 */ /* 0x000e220000000a00 */
[----:B------:R-:W-:Y:S01]  /*0dd0*/  I2FP.F32.U32 R4, R14 ;  /* 0x0000000e00047245 */ /* 0x000fe20000201000 */
[----:B------:R-:W-:Y:S01]  /*0de0*/  ULDC UR6, c[0x0][0x150] ;  /* 0x0000540000067ab9 */ /* 0x000fe20000000800 */
[----:B------:R-:W-:Y:S02]  /*0df0*/  SHF.R.U32.HI R5, RZ, R6, R5 ;  /* 0x00000006ff057219 */ /* 0x000fe40000011605 */
[----:B------:R-:W-:Y:S01]  /*0e00*/  IADD3 R17, P0, RZ, -R32, RZ ;  /* 0x80000020ff117210 */ /* 0x000fe20007f1e0ff */
[----:B------:R-:W-:Y:S01]  /*0e10*/  FMUL R6, R4, UR6 ;  /* 0x0000000604067c20 */ /* 0x000fe20008400000 */
[----:B------:R-:W-:Y:S01]  /*0e20*/  ULDC UR6, c[0x0][0x154] ;  /* 0x0000550000067ab9 */ /* 0x000fe20000000800 */
[----:B------:R-:W1:Y:S02]  /*0e30*/  LDC R18, c[0x0][0x618] ;  /* 0x00018600ff127b82 */ /* 0x000e640000000800 */
[----:B------:R-:W-:-:S02]  /*0e40*/  IMAD.X R19, RZ, RZ, ~R5, P0 ;  /* 0x000000ffff137224 */ /* 0x000fc400000e0e05 */
[----:B------:R-:W2:Y:S01]  /*0e50*/  F2I.U32.TRUNC.NTZ R6, R6 ;  /* 0x0000000600067305 */ /* 0x000ea2000020f000 */
[----:B------:R-:W-:-:S03]  /*0e60*/  IMAD.WIDE.U32 R4, R17, R26, R2 ;  /* 0x0000001a11047225 */ /* 0x000fc600078e0002 */
[----:B------:R-:W3:Y:S01]  /*0e70*/  LDC R15, c[0x0][0x144] ;  /* 0x00005100ff0f7b82 */ /* 0x000ee20000000800 */
[----:B------:R-:W-:-:S04]  /*0e80*/  IMAD R16, R19, R26, RZ ;  /* 0x0000001a13107224 */ /* 0x000fc800078e02ff */
[----:B------:R-:W-:-:S03]  /*0e90*/  IMAD R17, R17, R27, R16 ;  /* 0x0000001b11117224 */ /* 0x000fc600078e0210 */
[----:B------:R-:W4:Y:S01]  /*0ea0*/  LDC R22, c[0x0][0x608] ;  /* 0x00018200ff167b82 */ /* 0x000f220000000800 */
[----:B------:R-:W-:Y:S01]  /*0eb0*/  IMAD.IADD R17, R5, 0x1, R17 ;  /* 0x0000000105117824 */ /* 0x000fe200078e0211 */
[----:B0-----:R-:W-:Y:S01]  /*0ec0*/  ISETP.NE.U32.AND P0, PT, R28, RZ, PT ;  /* 0x000000ff1c00720c */ /* 0x001fe20003f05070 */
[----:B--2---:R-:W-:-:S03]  /*0ed0*/  IMAD.MOV R5, RZ, RZ, -R6 ;  /* 0x000000ffff057224 */ /* 0x004fc600078e0a06 */
[----:B------:R-:W-:Y:S02]  /*0ee0*/  ISETP.NE.AND.EX P0, PT, R29, RZ, PT, P0 ;  /* 0x000000ff1d00720c */ /* 0x000fe40003f05300 */
[----:B------:R-:W0:Y:S01]  /*0ef0*/  LDC R19, c[0x0][0x658] ;  /* 0x00019600ff137b82 */ /* 0x000e220000000800 */
[-CC-:B-1----:R-:W-:Y:S02]  /*0f00*/  SHF.R.U64 R26, R4, R18.reuse, R17.reuse ;  /* 0x00000012041a7219 */ /* 0x182fe40000001211 */
[----:B------:R-:W-:Y:S02]  /*0f10*/  I2FP.F32.U32 R4, R21 ;  /* 0x0000001500047245 */ /* 0x000fe40000201000 */
[----:B------:R-:W-:Y:S01]  /*0f20*/  SHF.R.U32.HI R17, RZ, R18, R17 ;  /* 0x00000012ff117219 */ /* 0x000fe20000011611 */
[----:B------:R-:W-:Y:S02]  /*0f30*/  IMAD.MOV.U32 R18, RZ, RZ, 0x1 ;  /* 0x00000001ff127424 */ /* 0x000fe400078e00ff */
[----:B------:R-:W1:Y:S01]  /*0f40*/  LDC R24, c[0x0][0x148] ;  /* 0x00005200ff187b82 */ /* 0x000e620000000800 */
[----:B---3--:R-:W-:-:S02]  /*0f50*/  IMAD R6, R15, R5, R14 ;  /* 0x000000050f067224 */ /* 0x008fc400078e020e */
[----:B------:R-:W-:Y:S01]  /*0f60*/  FMUL R5, R4, UR6 ;  /* 0x0000000604057c20 */ /* 0x000fe20008400000 */
[----:B------:R-:W-:-:S04]  /*0f70*/  IMAD.MOV.U32 R4, RZ, RZ, -0x1 ;  /* 0xffffffffff047424 */ /* 0x000fc800078e00ff */
[----:B------:R-:W2:Y:S01]  /*0f80*/  LDC R25, c[0x0][0x600] ;  /* 0x00018000ff197b82 */ /* 0x000ea20000000800 */
[-CC-:B----4-:R-:W-:Y:S02]  /*0f90*/  SHF.R.U64 R34, R26, R22.reuse, R17.reuse ;  /* 0x000000161a227219 */ /* 0x190fe40000001211 */
[----:B------:R-:W-:Y:S02]  /*0fa0*/  SHF.R.U32.HI R14, RZ, R22, R17 ;  /* 0x00000016ff0e7219 */ /* 0x000fe40000011611 */
[----:B------:R3:W4:Y:S03]  /*0fb0*/  F2I.U32.TRUNC.NTZ R22, R5 ;  /* 0x0000000500167305 */ /* 0x000726000020f000 */
[----:B------:R-:W1:Y:S01]  /*0fc0*/  LDC R27, c[0x0][0x648] ;  /* 0x00019200ff1b7b82 */ /* 0x000e620000000800 */
[-C--:B0-----:R-:W-:Y:S02]  /*0fd0*/  SHF.R.U64 R36, R34, R19.reuse, R14 ;  /* 0x0000001322247219 */ /* 0x081fe4000000120e */
[----:B------:R-:W-:-:S02]  /*0fe0*/  SHF.L.U32 R4, R4, R19, RZ ;  /* 0x0000001304047219 */ /* 0x000fc400000006ff */
[-C--:B------:R-:W-:Y:S02]  /*0ff0*/  SHF.R.U32.HI R14, RZ, R19.reuse, R14 ;  /* 0x00000013ff0e7219 */ /* 0x080fe4000001160e */
[----:B------:R-:W-:Y:S01]  /*1000*/  SHF.L.U32 R18, R18, R19, RZ ;  /* 0x0000001312127219 */ /* 0x000fe200000006ff */
[----:B------:R-:W0:Y:S01]  /*1010*/  LDC R31, c[0x0][0x638] ;  /* 0x00018e00ff1f7b82 */ /* 0x000e220000000800 */
[----:B------:R-:W-:Y:S01]  /*1020*/  LOP3.LUT R19, RZ, R4, RZ, 0x33, !PT ;  /* 0x00000004ff137212 */ /* 0x000fe200078e33ff */
[----:B------:R-:W-:Y:S02]  /*1030*/  IMAD.MOV.U32 R4, RZ, RZ, R36 ;  /* 0x000000ffff047224 */ /* 0x000fe400078e0024 */
[----:B---3--:R-:W-:-:S04]  /*1040*/  IMAD.MOV.U32 R5, RZ, RZ, R14 ;  /* 0x000000ffff057224 */ /* 0x008fc800078e000e */
[----:B------:R-:W3:Y:S01]  /*1050*/  LDC R30, c[0x0][0x610] ;  /* 0x00018400ff1e7b82 */ /* 0x000ee20000000800 */
[----:B----4-:R-:W-:Y:S05]  /*1060*/  @!P0 BRA `(.L_x_13) ;  /* 0x0000000000288947 */ /* 0x010fea0003800000 */
[----:B------:R-:W4:Y:S02]  /*1070*/  LDC R17, c[0x0][0x64c] ;  /* 0x00019300ff117b82 */ /* 0x000f240000000800 */
[----:B----4-:R-:W-:-:S05]  /*1080*/  IADD3 R17, P0, R36, R17, RZ ;  /* 0x0000001124117210 */ /* 0x010fca0007f1e0ff */
        /* <DEDUP_REMOVED lines=8> */
.L_x_13:
[----:B-1----:R-:W-:Y:S01]  /*1110*/  SHF.R.U64 R4, R4, R27, R5 ;  /* 0x0000001b04047219 */ /* 0x002fe20000001205 */
[----:B--2---:R-:W-:Y:S01]  /*1120*/  VIADD R5, R25, 0xffffffff ;  /* 0xffffffff19057836 */ /* 0x004fe20000000000 */
[----:B------:R-:W-:Y:S01]  /*1130*/  LOP3.LUT R19, R34, R19, RZ, 0xc0, !PT ;  /* 0x0000001322137212 */ /* 0x000fe200078ec0ff */
[----:B------:R-:W-:Y:S02]  /*1140*/  IMAD.MOV R22, RZ, RZ, -R22 ;  /* 0x000000ffff167224 */ /* 0x000fe400078e0a16 */
[----:B------:R-:W-:Y:S01]  /*1150*/  IMAD.MOV R14, RZ, RZ, -R4 ;  /* 0x000000ffff0e7224 */ /* 0x000fe200078e0a04 */
[----:B------:R-:W-:Y:S01]  /*1160*/  LOP3.LUT R5, R26, R5, RZ, 0xc0, !PT ;  /* 0x000000051a057212 */ /* 0x000fe200078ec0ff */
[----:B------:R-:W-:Y:S02]  /*1170*/  IMAD R19, R18, R4, R19 ;  /* 0x0000000412137224 */ /* 0x000fe400078e0213 */
[----:B------:R-:W-:Y:S02]  /*1180*/  @P2 IMAD R6, R24, R22, R21 ;  /* 0x0000001618062224 */ /* 0x000fe400078e0215 */
[----:B0-----:R-:W-:-:S02]  /*1190*/  IMAD R4, R14, R31, R36 ;  /* 0x0000001f0e047224 */ /* 0x001fc400078e0224 */
[----:B---3--:R-:W-:Y:S02]  /*11a0*/  IMAD R6, R19, R30, R6 ;  /* 0x0000001e13067224 */ /* 0x008fe400078e0206 */
[----:B------:R-:W-:Y:S02]  /*11b0*/  IMAD R15, R4, R25, R5 ;  /* 0x00000019040f7224 */ /* 0x000fe400078e0205 */
[----:B------:R-:W-:Y:S02]  /*11c0*/  IMAD.MOV.U32 R16, RZ, RZ, 0x1 ;  /* 0x00000001ff107424 */ /* 0x000fe400078e00ff */
[----:B------:R-:W-:Y:S01]  /*11d0*/  IMAD.MOV.U32 R4, RZ, RZ, R32 ;  /* 0x000000ffff047224 */ /* 0x000fe200078e0020 */
[----:B------:R-:W-:Y:S02]  /*11e0*/  SEL R5, R15, R6, !P2 ;  /* 0x000000060f057207 */ /* 0x000fe40005000000 */
[----:B------:R-:W-:-:S07]  /*11f0*/  SEL R6, R6, R15, !P2 ;  /* 0x0000000f06067207 */ /* 0x000fce0005000000 */
.L_x_11:
[----:B------:R-:W-:Y:S05]  /*1200*/  @!P3 BRA `(.L_x_14) ;  /* 0x0000006c00b8b947 */ /* 0x000fea0003800000 */
[----:B------:R-:W-:-:S13]  /*1210*/  ISETP.GT.U32.AND P0, PT, R33, 0x1, PT ;  /* 0x000000012100780c */ /* 0x000fda0003f04070 */
[----:B------:R-:W-:Y:S05]  /*1220*/  @P0 EXIT ;  /* 0x000000000000094d */ /* 0x000fea0003800000 */
.L_x_15:
[----:B------:R-:W-:-:S08]  /*1230*/  NOP ;  /* 0x0000000000007918 */ /* 0x000fd00000000000 */
[----:B------:R-:W0:Y:S02]  /*1240*/  USETMAXREG.TRY_ALLOC.CTAPOOL UP0, 0xe8 ;  /* 0x000000e8000079c8 */ /* 0x000e240008000600 */
[----:B0-----:R-:W-:-:S13]  /*1250*/  PLOP3.LUT P0, PT, PT, PT, UP0, 0x80, 0x0 ;  /* 0x000000000000781c */ /* 0x001fda0003f0f008 */
[----:B------:R-:W-:Y:S05]  /*1260*/  @!P0 BRA `(.L_x_15) ;  /* 0xfffffffc00f08947 */ /* 0x000fea000383ffff */
[----:B------:R-:W-:-:S13]  /*1270*/  LOP3.LUT P0, RZ, R16, 0xff, RZ, 0xc0, !PT ;  /* 0x000000ff10ff7812 */ /* 0x000fda000780c0ff */
[----:B------:R-:W-:Y:S05]  /*1280*/  @!P0 EXIT ;  /* 0x000000000000894d */ /* 0x000fea0003800000 */
[----:B------:R-:W0:Y:S01]  /*1290*/  S2UR UR6, SR_CgaCtaId ;  /* 0x00000000000679c3 */ /* 0x000e220000008800 */
[----:B------:R-:W-:Y:S01]  /*12a0*/  SHF.R.S32.HI R14, RZ, 0x1f, R11 ;  /* 0x0000001fff0e7819 */ /* 0x000fe2000001140b */
[----:B------:R-:W-:Y:S01]  /*12b0*/  UIADD3 UR7, UR11, -0x1, URZ ;  /* 0xffffffff0b077890 */ /* 0x000fe2000fffe03f */
[----:B------:R-:W-:Y:S01]  /*12c0*/  LOP3.LUT R146, R7, 0x1, RZ, 0xfc, !PT ;  /* 0x0000000107927812 */ /* 0x000fe200078efcff */
[----:B------:R-:W-:Y:S01]  /*12d0*/  UMOV UR9, 0x400 ;  /* 0x0000040000097882 */ /* 0x000fe20000000000 */
[CC--:B------:R-:W-:Y:S01]  /*12e0*/  LEA.HI R13, R14.reuse, R11.reuse, RZ, 0x2 ;  /* 0x0000000b0e0d7211 */ /* 0x0c0fe200078f10ff */
[----:B------:R-:W-:Y:S01]  /*12f0*/  UISETP.LT.AND UP0, UPT, UR13, 0x1, UPT ;  /* 0x000000010d00788c */ /* 0x000fe2000bf01270 */
[----:B------:R-:W-:Y:S01]  /*1300*/  LEA.HI R17, R14, R11, RZ, 0x5 ;  /* 0x0000000b0e117211 */ /* 0x000fe200078f28ff */
[----:B------:R-:W-:Y:S01]  /*1310*/  USHF.L.U32 UR21, UR13, 0x1, URZ ;  /* 0x000000010d157899 */ /* 0x000fe2000800063f */
[--C-:B------:R-:W-:Y:S01]  /*1320*/  SHF.R.S32.HI R15, RZ, 0x2, R13.reuse ;  /* 0x00000002ff0f7819 */ /* 0x100fe2000001140d */
[----:B------:R-:W-:Y:S01]  /*1330*/  USEL UR10, UR13, 0x1, UP0 ;  /* 0x000000010d0a7887 */ /* 0x000fe20008000000 */
[----:B------:R-:W-:Y:S01]  /*1340*/  SHF.R.S32.HI R16, RZ, 0x1f, R13 ;  /* 0x0000001fff107819 */ /* 0x000fe2000001140d */
[----:B------:R-:W-:Y:S01]  /*1350*/  UISETP.NE.AND UP0, UPT, UR7, URZ, UPT ;  /* 0x0000003f0700728c */ /* 0x000fe2000bf05270 */
[----:B------:R-:W-:Y:S01]  /*1360*/  SHF.R.S32.HI R17, RZ, 0x5, R17 ;  /* 0x00000005ff117819 */ /* 0x000fe20000011411 */
[----:B------:R-:W-:Y:S01]  /*1370*/  UIADD3 UR10, -UR10, UR13, URZ ;  /* 0x0000000d0a0a7290 */ /* 0x000fe2000fffe13f */
[----:B------:R-:W-:-:S04]  /*1380*/  LEA.HI R16, R16, R15, RZ, 0x3 ;  /* 0x0000000f10107211 */ /* 0x000fc800078f18ff */
[----:B------:R-:W-:Y:S01]  /*1390*/  LOP3.LUT R16, R16, 0xfffffff8, RZ, 0xc0, !PT ;  /* 0xfffffff810107812 */ /* 0x000fe200078ec0ff */
[----:B0-----:R-:W-:-:S04]  /*13a0*/  ULEA UR9, UR6, UR9, 0x18 ;  /* 0x0000000906097291 */ /* 0x001fc8000f8ec03f */
[----:B------:R-:W-:Y:S01]  /*13b0*/  IMAD.IADD R14, R15, 0x1, -R16 ;  /* 0x000000010f0e7824 */ /* 0x000fe200078e0a10 */
[----:B------:R-:W-:Y:S01]  /*13c0*/  USHF.L.U32 UR6, UR7, 0x3, URZ ;  /* 0x0000000307067899 */ /* 0x000fe2000800063f */
[----:B------:R-:W-:Y:S01]  /*13d0*/  LOP3.LUT R16, R13, 0xfffffffc, RZ, 0xc0, !PT ;  /* 0xfffffffc0d107812 */ /* 0x000fe200078ec0ff */
[----:B------:R-:W-:Y:S01]  /*13e0*/  USEL UR7, URZ, 0x1, UP0 ;  /* 0x000000013f077887 */ /* 0x000fe20008000000 */
[--C-:B------:R-:W-:Y:S01]  /*13f0*/  IMAD R13, R17, -0x10, -R14.reuse ;  /* 0xfffffff0110d7824 */ /* 0x100fe200078e0a0e */
[----:B------:R-:W-:Y:S01]  /*1400*/  ULOP3.LUT UR6, UR6, 0x8, URZ, 0xc0, !UPT ;  /* 0x0000000806067892 */ /* 0x000fe2000f8ec03f */
[----:B------:R-:W-:Y:S01]  /*1410*/  SHF.R.S32.HI R15, RZ, 0x1f, R14 ;  /* 0x0000001fff0f7819 */ /* 0x000fe2000001140e */
[----:B------:R-:W-:Y:S01]  /*1420*/  UIADD3 UR22, UR9, 0xa0, URZ ;  /* 0x000000a009167890 */ /* 0x000fe2000fffe03f */
[----:B------:R-:W-:Y:S01]  /*1430*/  IMAD.IADD R11, R11, 0x1, -R16 ;  /* 0x000000010b0b7824 */ /* 0x000fe200078e0a10 */
[----:B------:R-:W-:Y:S01]  /*1440*/  ULOP3.LUT UR23, UR6, 0x8, URZ, 0x3c, !UPT ;  /* 0x0000000806177892 */ /* 0x000fe2000f8e3c3f */
[----:B------:R-:W-:Y:S01]  /*1450*/  IMAD.U32 R148, RZ, RZ, UR7 ;  /* 0x00000007ff947e24 */ /* 0x000fe2000f8e00ff */
[----:B------:R-:W-:Y:S01]  /*1460*/  ULOP3.LUT UR12, UR6, 0x18, URZ, 0x3c, !UPT ;  /* 0x00000018060c7892 */ /* 0x000fe2000f8e3c3f */
[----:B------:R-:W-:Y:S01]  /*1470*/  IMAD.WIDE R14, R17, 0x10, R14 ;  /* 0x00000010110e7825 */ /* 0x000fe200078e020e */
[----:B------:R-:W-:Y:S01]  /*1480*/  ULEA UR11, UR11, UR22, 0x3 ;  /* 0x000000160b0b7291 */ /* 0x000fe2000f8e183f */
[----:B------:R-:W-:-:S02]  /*1490*/  ULDC UR6, c[0x0][0x284] ;  /* 0x0000a10000067ab9 */ /* 0x000fc40000000800 */
[----:B------:R-:W-:-:S09]  /*14a0*/  VIADD R13, R13, UR6 ;  /* 0x000000060d0d7c36 */ /* 0x000fd20008000000 */
.L_x_170:
[----:B------:R-:W-:Y:S01]  /*14b0*/  SHF.L.U32 R16, R148, 0x1f, RZ ;  /* 0x0000001f94107819 */ /* 0x000fe200000006ff */
[----:B------:R-:W0:Y:S01]  /*14c0*/  LDC R17, c[0x0][0x28c] ;  /* 0x0000a300ff117b82 */ /* 0x000e220000000800 */
[----:B------:R-:W-:Y:S01]  /*14d0*/  UMOV UR6, URZ ;  /* 0x0000003f00067c82 */ /* 0x000fe20008000000 */
[----:B------:R-:W-:Y:S01]  /*14e0*/  UMOV UR20, UR5 ;  /* 0x0000000500147c82 */ /* 0x000fe20008000000 */
[----:B-1----:R-:W1:Y:S01]  /*14f0*/  SYNCS.PHASECHK.TRANS64.TRYWAIT P0, [UR11+-0x8], R16 ;  /* 0xfffff810ff0075a7 */ /* 0x002e62000800014b */
[----:B0-----:R-:W-:Y:S01]  /*1500*/  ISETP.GE.AND P1, PT, R17, 0x1, PT ;  /* 0x000000011100780c */ /* 0x001fe20003f26270 */
[----:B-1-34-:R-:W-:-:S12]  /*1510*/  @!P0 BRA `(.L_x_16) ;  /* 0x0000007c008c8947 */ /* 0x01afd80003800000 */
.L_x_197:
[----:B------:R-:W-:Y:S01]  /*1520*/  UMOV UR7, URZ ;  /* 0x0000003f00077c82 */ /* 0x000fe20008000000 */
[----:B------:R-:W-:Y:S01]  /*1530*/  UMOV UR8, URZ ;  /* 0x0000003f00087c82 */ /* 0x000fe20008000000 */
[----:B------:R-:W-:Y:S02]  /*1540*/  CS2R R22, SRZ ;  /* 0x0000000000167805 */ /* 0x000fe4000001ff00 */
[----:B------:R-:W-:Y:S02]  /*1550*/  CS2R R20, SRZ ;  /* 0x0000000000147805 */ /* 0x000fe4000001ff00 */
[----:B------:R-:W-:Y:S02]  /*1560*/  CS2R R88, SRZ ;  /* 0x0000000000587805 */ /* 0x000fe4000001ff00 */
[----:B------:R-:W-:Y:S02]  /*1570*/  CS2R R90, SRZ ;  /* 0x00000000005a7805 */ /* 0x000fe4000001ff00 */
[----:B------:R-:W-:-:S02]  /*1580*/  CS2R R92, SRZ ;  /* 0x00000000005c7805 */ /* 0x000fc4000001ff00 */
[----:B------:R-:W-:Y:S02]  /*1590*/  CS2R R94, SRZ ;  /* 0x00000000005e7805 */ /* 0x000fe4000001ff00 */
        /* <DEDUP_REMOVED lines=24> */
[----:B------:R-:W-:Y:S01]  /*1720*/  CS2R R144, SRZ ;  /* 0x0000000000907805 */ /* 0x000fe2000001ff00 */
[----:B------:R-:W-:Y:S01]  /*1730*/  IMAD.MOV.U32 R147, RZ, RZ, RZ ;  /* 0x000000ffff937224 */ /* 0x000fe200078e00ff */
[----:B------:R-:W-:Y:S01]  /*1740*/  CS2R R24, SRZ ;  /* 0x0000000000187805 */ /* 0x000fe2000001ff00 */
[----:B------:R-:W-:Y:S01]  /*1750*/  IMAD.MOV.U32 R149, RZ, RZ, RZ ;  /* 0x000000ffff957224 */ /* 0x000fe200078e00ff */
[----:B------:R-:W-:Y:S01]  /*1760*/  CS2R R26, SRZ ;  /* 0x00000000001a7805 */ /* 0x000fe2000001ff00 */
[----:B------:R-:W-:Y:S01]  /*1770*/  IMAD.U32 R19, RZ, RZ, UR4 ;  /* 0x00000004ff137e24 */ /* 0x000fe2000f8e00ff */
        /* <DEDUP_REMOVED lines=29> */
[----:B------:R-:W-:Y:S01]  /*1950*/  CS2R R86, SRZ ;  /* 0x0000000000567805 */ /* 0x000fe2000001ff00 */
[----:B------:R-:W-:Y:S06]  /*1960*/  @!P1 BRA `(.L_x_17) ;  /* 0x00000008006c9947 */ /* 0x000fec0003800000 */
[----:B------:R-:W-:-:S13]  /*1970*/  ISETP.NE.AND P1, PT, R146, 0x3, PT ;  /* 0x000000039200780c */ /* 0x000fda0003f25270 */
[----:B------:R-:W-:Y:S05]  /*1980*/  @!P1 BRA `(.L_x_18) ;  /* 0x0000000000049947 */ /* 0x000fea0003800000 */
[----:B------:R-:W-:Y:S01]  /*1990*/  BPT.TRAP 0x1 ;  /* 0x000000040000795c */ /* 0x000fe20000300000 */
.L_x_18:
[----:B------:R-:W-:Y:S01]  /*19a0*/  ULEA UR6, UR5, UR9, 0x3 ;  /* 0x0000000905067291 */ /* 0x000fe2000f8e183f */
[----:B0-----:R-:W-:-:S05]  /*19b0*/  IMAD.U32 R16, RZ, RZ, UR4 ;  /* 0x00000004ff107e24 */ /* 0x001fca000f8e00ff */
[----:B------:R-:W-:-:S04]  /*19c0*/  SHF.L.U32 R16, R16, 0x1f, RZ ;  /* 0x0000001f10107819 */ /* 0x000fc800000006ff */
[----:B------:R0:W1:Y:S01]  /*19d0*/  SYNCS.PHASECHK.TRANS64.TRYWAIT P0, [UR6], R16 ;  /* 0x00000010ff0075a7 */ /* 0x0000620008000146 */
[----:B------:R-:W-:Y:S05]  /*19e0*/  @!P1 BRA `(.L_x_19) ;  /* 0x0000000000049947 */ /* 0x000fea0003800000 */
[----:B------:R-:W-:Y:S01]  /*19f0*/  BPT.TRAP 0x1 ;  /* 0x000000040000795c */ /* 0x000fe20000300000 */
.L_x_19:
[----:B-1----:R-:W-:Y:S05]  /*1a00*/  @P0 BRA `(.L_x_20) ;  /* 0x0000000000080947 */ /* 0x002fea0003800000 */
[----:B------:R-:W1:Y:S02]  /*1a10*/  SYNCS.PHASECHK.TRANS64.TRYWAIT P0, [UR6], R16 ;  /* 0x00000010ff0075a7 */ /* 0x000e640008000146 */
[----:B-1----:R-:W-:Y:S05]  /*1a20*/  @!P0 BRA `(.L_x_21) ;  /* 0x0000007800608947 */ /* 0x002fea0003800000 */
.L_x_20:
[----:B------:R-:W-:Y:S01]  /*1a30*/  UIADD3 UR6, UR9, 0x180, URZ ;  /* 0x0000018009067890 */ /* 0x000fe2000fffe03f */
[----:B------:R-:W-:Y:S01]  /*1a40*/  WARPGROUP.ARRIVE ;  /* 0x00000000000079c5 */ /* 0x000fe20000000000 */
[----:B------:R-:W-:Y:S01]  /*1a50*/  UIADD3 UR7, UR9, 0x12180, URZ ;  /* 0x0001218009077890 */ /* 0x000fe2000fffe03f */
[----:B------:R-:W-:Y:S01]  /*1a60*/  CS2R R22, SRZ ;  /* 0x0000000000167805 */ /* 0x000fe2000001ff00 */
[----:B------:R-:W-:Y:S01]  /*1a70*/  USHF.R.U32.HI UR6, URZ, 0x4, UR6 ;  /* 0x000000043f067899 */ /* 0x000fe20008011606 */
[----:B------:R-:W-:Y:S01]  /*1a80*/  CS2R R20, SRZ ;  /* 0x0000000000147805 */ /* 0x000fe2000001ff00 */
[----:B------:R-:W-:Y:S01]  /*1a90*/  USHF.R.U32.HI UR7, URZ, 0x4, UR7 ;  /* 0x000000043f077899 */ /* 0x000fe20008011607 */
[----:B------:R-:W-:Y:S01]  /*1aa0*/  CS2R R88, SRZ ;  /* 0x0000000000587805 */ /* 0x000fe2000001ff00 */
[----:B------:R-:W-:Y:S01]  /*1ab0*/  ULOP3.LUT UR6, UR6, 0x3fff, URZ, 0xc0, !UPT ;  /* 0x00003fff06067892 */ /* 0x000fe2000f8ec03f */
[----:B------:R-:W-:Y:S01]  /*1ac0*/  CS2R R90, SRZ ;  /* 0x00000000005a7805 */ /* 0x000fe2000001ff00 */
[----:B------:R-:W-:Y:S01]  /*1ad0*/  ULOP3.LUT UR7, UR7, 0x3fff, URZ, 0xc0, !UPT ;  /* 0x00003fff07077892 */ /* 0x000fe2000f8ec03f */
[----:B------:R-:W-:Y:S01]  /*1ae0*/  CS2R R92, SRZ ;  /* 0x00000000005c7805 */ /* 0x000fe2000001ff00 */
[----:B------:R-:W-:Y:S01]  /*1af0*/  ULOP3.LUT UR6, UR6, 0x10000, URZ, 0xfc, !UPT ;  /* 0x0001000006067892 */ /* 0x000fe2000f8efc3f */
[----:B------:R-:W-:Y:S01]  /*1b00*/  CS2R R94, SRZ ;  /* 0x00000000005e7805 */ /* 0x000fe2000001ff00 */
[----:B------:R-:W-:Y:S01]  /*1b10*/  ULOP3.LUT UR7, UR7, 0x10000, URZ, 0xfc, !UPT ;  /* 0x0001000007077892 */ /* 0x000fe2000f8efc3f */
[----:B------:R-:W-:Y:S01]  /*1b20*/  CS2R R96, SRZ ;  /* 0x0000000000607805 */ /* 0x000fe2000001ff00 */
[----:B------:R-:W-:Y:S01]  /*1b30*/  ULEA UR6, UR5, UR6, 0x9 ;  /* 0x0000000605067291 */ /* 0x000fe2000f8e483f */
[----:B------:R-:W-:Y:S01]  /*1b40*/  CS2R R98, SRZ ;  /* 0x0000000000627805 */ /* 0x000fe2000001ff00 */
[----:B------:R-:W-:Y:S01]  /*1b50*/  ULEA UR7, UR5, UR7, 0xa ;  /* 0x0000000705077291 */ /* 0x000fe2000f8e503f */
[----:B------:R-:W-:Y:S01]  /*1b60*/  CS2R R100, SRZ ;  /* 0x0000000000647805 */ /* 0x000fe2000001ff00 */
[----:B------:R-:W-:Y:S01]  /*1b70*/  UMOV UR17, 0x40000040 ;  /* 0x4000004000117882 */ /* 0x000fe20000000000 */
[----:B------:R-:W-:Y:S01]  /*1b80*/  UMOV UR19, 0x40000040 ;  /* 0x4000004000137882 */ /* 0x000fe20000000000 */
[----:B------:R-:W-:Y:S01]  /*1b90*/  CS2R R102, SRZ ;  /* 0x0000000000667805 */ /* 0x000fe2000001ff00 */
[----:B------:R-:W-:Y:S01]  /*1ba0*/  UMOV UR16, UR6 ;  /* 0x0000000600107c82 */ /* 0x000fe20008000000 */
[----:B------:R-:W-:Y:S01]  /*1bb0*/  CS2R R104, SRZ ;  /* 0x0000000000687805 */ /* 0x000fe2000001ff00 */
[----:B------:R-:W-:Y:S01]  /*1bc0*/  UMOV UR18, UR7 ;  /* 0x0000000700127c82 */ /* 0x000fe20008000000 */
[----:B------:R-:W-:Y:S01]  /*1bd0*/  CS2R R106, SRZ ;  /* 0x00000000006a7805 */ /* 0x000fe2000001ff00 */
[----:B------:R-:W-:Y:S01]  /*1be0*/  QGMMA.64x128x32.F32.E4M3.E5M2 R24, gdesc[UR16], RZ, !UPT ;  /* 0x01e00000101879f3 */ /* 0x000fe2000c7028ff */
[----:B------:R-:W-:Y:S01]  /*1bf0*/  UIADD3 UR16, UR6, 0x2, URZ ;  /* 0x0000000206107890 */ /* 0x000fe2000fffe03f */
[----:B------:R-:W-:Y:S01]  /*1c00*/  CS2R R108, SRZ ;  /* 0x00000000006c7805 */ /* 0x000fe2000001ff00 */
[----:B------:R-:W-:Y:S01]  /*1c10*/  UIADD3 UR18, UR7, 0x2, URZ ;  /* 0x0000000207127890 */ /* 0x000fe2000fffe03f */
[----:B------:R-:W-:Y:S01]  /*1c20*/  CS2R R110, SRZ ;  /* 0x00000000006e7805 */ /* 0x000fe2000001ff00 */
[----:B------:R-:W-:Y:S01]  /*1c30*/  UMOV UR17, 0x40000040 ;  /* 0x4000004000117882 */ /* 0x000fe20000000000 */
[----:B------:R-:W-:Y:S01]  /*1c40*/  UMOV UR19, 0x40000040 ;  /* 0x4000004000137882 */ /* 0x000fe20000000000 */
        /* <DEDUP_REMOVED lines=17> */
[----:B------:R-:W-:Y:S02]  /*1d60*/  IMAD.MOV.U32 R147, RZ, RZ, RZ ;  /* 0x000000ffff937224 */ /* 0x000fe400078e00ff */
[----:B------:R-:W-:Y:S01]  /*1d70*/  IMAD.MOV.U32 R149, RZ, RZ, RZ ;  /* 0x000000ffff957224 */ /* 0x000fe200078e00ff */
[----:B------:R-:W-:Y:S01]  /*1d80*/  QGMMA.64x128x32.F32.E4M3.E5M2 R24, gdesc[UR16], R24 ;  /* 0x01e00000101879f3 */ /* 0x000fe20008702818 */
[----:B------:R-:W-:-:S02]  /*1d90*/  UIADD3 UR16, UR6, 0x4, URZ ;  /* 0x0000000406107890 */ /* 0x000fc4000fffe03f */
[----:B------:R-:W-:Y:S01]  /*1da0*/  UIADD3 UR18, UR7, 0x4, URZ ;  /* 0x0000000407127890 */ /* 0x000fe2000fffe03f */
[----:B------:R-:W-:Y:S01]  /*1db0*/  UMOV UR17, 0x40000040 ;  /* 0x4000004000117882 */ /* 0x000fe20000000000 */
[----:B------:R-:W-:-:S07]  /*1dc0*/  UMOV UR19, 0x40000040 ;  /* 0x4000004000137882 */ /* 0x000fce0000000000 */
[----:B------:R-:W-:Y:S01]  /*1dd0*/  QGMMA.64x128x32.F32.E4M3.E5M2 R24, gdesc[UR16], R24 ;  /* 0x01e00000101879f3 */ /* 0x000fe20008702818 */
[----:B------:R-:W-:Y:S02]  /*1de0*/  UIADD3 UR18, UR7, 0x6, URZ ;  /* 0x0000000607127890 */ /* 0x000fe4000fffe03f */
[----:B------:R-:W-:Y:S01]  /*1df0*/  UIADD3 UR16, UR6, 0x6, URZ ;  /* 0x0000000606107890 */ /* 0x000fe2000fffe03f */
[----:B------:R-:W-:Y:S01]  /*1e00*/  ULDC UR7, c[0x0][0x50c] ;  /* 0x0001430000077ab9 */ /* 0x000fe20000000800 */
[----:B------:R-:W-:Y:S01]  /*1e10*/  UMOV UR17, 0x40000040 ;  /* 0x4000004000117882 */ /* 0x000fe20000000000 */
[----:B------:R-:W-:Y:S01]  /*1e20*/  UISETP.NE.AND UP0, UPT, UR7, 0x4, UPT ;  /* 0x000000040700788c */ /* 0x000fe2000bf05270 */
[----:B------:R-:W-:Y:S01]  /*1e30*/  UMOV UR19, 0x40000040 ;  /* 0x4000004000137882 */ /* 0x000fe20000000000 */
[----:B------:R-:W-:Y:S02]  /*1e40*/  UMOV UR6, 0x4 ;  /* 0x0000000400067882 */ /* 0x000fe40000000000 */
[----:B------:R-:W-:-:S06]  /*1e50*/  USEL UR7, URZ, 0x1, UP0 ;  /* 0x000000013f077887 */ /* 0x000fcc0008000000 */
[----:B------:R-:W-:Y:S01]  /*1e60*/  ISETP.NE.AND P0, PT, RZ, UR7, PT ;  /* 0x00000007ff007c0c */ /* 0x000fe2000bf05270 */
[----:B------:R-:W-:-:S12]  /*1e70*/  QGMMA.64x128x32.F32.E4M3.E5M2 R24, gdesc[UR16], R24, gsb0 ;  /* 0x01e00000101879f3 */ /* 0x000fd80008002818 */
[----:B------:R-:W-:Y:S05]  /*1e80*/  @!P0 BRA `(.L_x_22) ;  /* 0x0000000400088947 */ /* 0x000fea0003800000 */
[----:B------:R-:W-:Y:S02]  /*1e90*/  WARPGROUP.DEPBAR.LE gsb0, 0x0 ;  /* 0x00008000000079c5 */ /* 0x000fe40000010000 */
[----:B------:R-:W-:-:S01]  /*1ea0*/  FADD R149, RZ, R24 ;  /* 0x00000018ff957221 */ /* 0x000fc20000000000 */
[----:B------:R-:W-:Y:S01]  /*1eb0*/  FADD R144, RZ, R25 ;  /* 0x00000019ff907221 */ /* 0x000fe20000000000 */
        /* <DEDUP_REMOVED lines=62> */
[----:B------:R-:W-:-:S06]  /*22a0*/  UMOV UR6, URZ ;  /* 0x0000003f00067c82 */ /* 0x000fcc0008000000 */
.L_x_22:
[----:B------:R-:W-:-:S04]  /*22b0*/  UIADD3 UR20, UR5, 0x1, URZ ;  /* 0x0000000105147890 */ /* 0x000fc8000fffe03f */
[----:B------:R-:W-:-:S04]  /*22c0*/  UISETP.NE.AND UP0, UPT, UR20, 0x9, UPT ;  /* 0x000000091400788c */ /* 0x000fc8000bf05270 */
[----:B------:R-:W-:Y:S02]  /*22d0*/  USEL UR8, URZ, 0x1, UP0 ;  /* 0x000000013f087887 */ /* 0x000fe40008000000 */
[----:B------:R-:W-:Y:S02]  /*22e0*/  USEL UR20, UR20, URZ, UP0 ;  /* 0x0000003f14147287 */ /* 0x000fe40008000000 */
[----:B------:R-:W-:-:S06]  /*22f0*/  ULOP3.LUT UR8, UR4, UR8, URZ, 0x3c, !UPT ;  /* 0x0000000804087292 */ /* 0x000fcc000f8e3c3f */
[----:B------:R-:W-:Y:S01]  /*2300*/  IMAD.U32 R19, RZ, RZ, UR8 ;  /* 0x00000008ff137e24 */ /* 0x000fe2000f8e00ff */
[----:B------:R-:W-:-:S06]  /*2310*/  UMOV UR8, 0x1 ;  /* 0x0000000100087882 */ /* 0x000fcc0000000000 */
.L_x_17:
[----:B------:R-:W-:-:S06]  /*2320*/  UISETP.GE.AND UP0, UPT, UR10, 0x1, UPT ;  /* 0x000000010a00788c */ /* 0x000fcc000bf06270 */
[----:B------:R-:W-:-:S13]  /*2330*/  PLOP3.LUT P0, PT, PT, PT, UP0, 0x80, 0x0 ;  /* 0x000000000000781c */ /* 0x000fda0003f0f008 */
[----:B------:R-:W-:Y:S05]  /*2340*/  @!P0 BRA `(.L_x_23) ;  /* 0x0000000800348947 */ /* 0x000fea0003800000 */
[----:B01----:R-:W-:Y:S01]  /*2350*/  IMAD.U32 R16, RZ, RZ, UR10 ;  /* 0x0000000aff107e24 */ /* 0x003fe2000f8e00ff */
[----:B------:R-:W-:Y:S01]  /*2360*/  UMOV UR24, UR5 ;  /* 0x0000000500187c82 */ /* 0x000fe20008000000 */
[----:B------:R-:W-:-:S05]  /*2370*/  ULDC UR25, c[0x0][0x50c] ;  /* 0x0001430000197ab9 */ /* 0x000fca0000000800 */
.L_x_31:
[----:B------:R-:W-:-:S13]  /*2380*/  ISETP.NE.AND P1, PT, R146, 0x3, PT ;  /* 0x000000039200780c */ /* 0x000fda0003f25270 */
[----:B01----:R-:W-:Y:S05]  /*2390*/  @!P1 BRA `(.L_x_24) ;  /* 0x0000000000049947 */ /* 0x003fea0003800000 */
[----:B------:R-:W-:Y:S01]  /*23a0*/  BPT.TRAP 0x1 ;  /* 0x000000040000795c */ /* 0x000fe20000300000 */
.L_x_24:
[----:B------:R-:W-:Y:S01]  /*23b0*/  ULEA UR16, UR20, UR9, 0x3 ;  /* 0x0000000914107291 */ /* 0x000fe2000f8e183f */
[----:B------:R-:W-:-:S08]  /*23c0*/  SHF.L.U32 R17, R19, 0x1f, RZ ;  /* 0x0000001f13117819 */ /* 0x000fd000000006ff */
[----:B------:R0:W1:Y:S01]  /*23d0*/  SYNCS.PHASECHK.TRANS64.TRYWAIT P0, [UR16], R17 ;  /* 0x00000011ff0075a7 */ /* 0x0000620008000150 */
[----:B------:R-:W-:Y:S05]  /*23e0*/  @!P1 BRA `(.L_x_25) ;  /* 0x0000000000049947 */ /* 0x000fea0003800000 */
[----:B------:R-:W-:Y:S01]  /*23f0*/  BPT.TRAP 0x1 ;  /* 0x000000040000795c */ /* 0x000fe20000300000 */
.L_x_25:
[----:B-1----:R-:W-:Y:S05]  /*2400*/  @P0 BRA `(.L_x_26) ;  /* 0x0000000000080947 */ /* 0x002fea0003800000 */
[----:B------:R-:W1:Y:S02]  /*2410*/  SYNCS.PHASECHK.TRANS64.TRYWAIT P0, [UR16], R17 ;  /* 0x00000011ff0075a7 */ /* 0x000e640008000150 */
[----:B-1----:R-:W-:Y:S05]  /*2420*/  @!P0 BRA `(.L_x_27) ;  /* 0x0000006c00f88947 */ /* 0x002fea0003800000 */
.L_x_26:
[----:B------:R-:W-:Y:S01]  /*2430*/  UIADD3 UR16, UR9, 0x180, URZ ;  /* 0x0000018009107890 */ /* 0x000fe2000fffe03f */
[----:B------:R-:W-:Y:S01]  /*2440*/  WARPGROUP.ARRIVE ;  /* 0x00000000000079c5 */ /* 0x000fe20000000000 */
[----:B------:R-:W-:Y:S02]  /*2450*/  UIADD3 UR17, UR9, 0x12180, URZ ;  /* 0x0001218009117890 */ /* 0x000fe4000fffe03f */
[----:B------:R-:W-:Y:S02]  /*2460*/  UISETP.NE.AND UP0, UPT, UR7, URZ, UPT ;  /* 0x0000003f0700728c */ /* 0x000fe4000bf05270 */
[----:B------:R-:W-:Y:S02]  /*2470*/  USHF.R.U32.HI UR16, URZ, 0x4, UR16 ;  /* 0x000000043f107899 */ /* 0x000fe40008011610 */
[----:B------:R-:W-:Y:S02]  /*2480*/  USHF.R.U32.HI UR17, URZ, 0x4, UR17 ;  /* 0x000000043f117899 */ /* 0x000fe40008011611 */
[----:B------:R-:W-:-:S02]  /*2490*/  USEL UR8, UR8, URZ, !UP0 ;  /* 0x0000003f08087287 */ /* 0x000fc4000c000000 */
[----:B------:R-:W-:Y:S02]  /*24a0*/  ULOP3.LUT UR16, UR16, 0x3fff, URZ, 0xc0, !UPT ;  /* 0x00003fff10107892 */ /* 0x000fe4000f8ec03f */
[----:B------:R-:W-:Y:S02]  /*24b0*/  ULOP3.LUT UR17, UR17, 0x3fff, URZ, 0xc0, !UPT ;  /* 0x00003fff11117892 */ /* 0x000fe4000f8ec03f */
[----:B------:R-:W-:Y:S02]  /*24c0*/  UISETP.NE.U32.AND UP0, UPT, UR8, URZ, UPT ;  /* 0x0000003f0800728c */ /* 0x000fe4000bf05070 */
[----:B------:R-:W-:Y:S02]  /*24d0*/  ULOP3.LUT UR7, UR16, 0x10000, URZ, 0xfc, !UPT ;  /* 0x0001000010077892 */ /* 0x000fe4000f8efc3f */
[----:B------:R-:W-:Y:S02]  /*24e0*/  ULOP3.LUT UR8, UR17, 0x10000, URZ, 0xfc, !UPT ;  /* 0x0001000011087892 */ /* 0x000fe4000f8efc3f */
[----:B------:R-:W-:-:S02]  /*24f0*/  ULEA UR7, UR20, UR7, 0x9 ;  /* 0x0000000714077291 */ /* 0x000fc4000f8e483f */
[----:B------:R-:W-:Y:S01]  /*2500*/  ULEA UR8, UR20, UR8, 0xa ;  /* 0x0000000814087291 */ /* 0x000fe2000f8e503f */
[----:B------:R-:W-:Y:S01]  /*2510*/  UMOV UR17, 0x40000040 ;  /* 0x4000004000117882 */ /* 0x000fe20000000000 */
[----:B------:R-:W-:Y:S01]  /*2520*/  UMOV UR19, 0x40000040 ;  /* 0x4000004000137882 */ /* 0x000fe20000000000 */
[----:B------:R-:W-:Y:S02]  /*2530*/  UIADD3 UR6, UR6, 0x4, URZ ;  /* 0x0000000406067890 */ /* 0x000fe4000fffe03f */
[----:B------:R-:W-:Y:S02]  /*2540*/  UMOV UR16, UR7 ;  /* 0x0000000700107c82 */ /* 0x000fe40008000000 */
[----:B------:R-:W-:Y:S02]  /*2550*/  UMOV UR18, UR8 ;  /* 0x0000000800127c82 */ /* 0x000fe40008000000 */
[----:B------:R-:W-:Y:S01]  /*2560*/  QGMMA.64x128x32.F32.E4M3.E5M2 R24, gdesc[UR16], R24, UP0 ;  /* 0x01e00000101879f3 */ /* 0x000fe2000bf02818 */
[----:B------:R-:W-:-:S02]  /*2570*/  UIADD3 UR16, UR7, 0x2, URZ ;  /* 0x0000000207107890 */ /* 0x000fc4000fffe03f */
[----:B------:R-:W-:Y:S01]  /*2580*/  UIADD3 UR18, UR8, 0x2, URZ ;  /* 0x0000000208127890 */ /* 0x000fe2000fffe03f */
[----:B------:R-:W-:Y:S01]  /*2590*/  UMOV UR17, 0x40000040 ;  /* 0x4000004000117882 */ /* 0x000fe20000000000 */
[----:B------:R-:W-:Y:S01]  /*25a0*/  UMOV UR19, 0x40000040 ;  /* 0x4000004000137882 */ /* 0x000fe20000000000 */
[----:B------:R-:W-:-:S06]  /*25b0*/  UISETP.NE.AND UP0, UPT, UR6, UR25, UPT ;  /* 0x000000190600728c */ /* 0x000fcc000bf05270 */
[----:B------:R-:W-:Y:S01]  /*25c0*/  QGMMA.64x128x32.F32.E4M3.E5M2 R24, gdesc[UR16], R24 ;  /* 0x01e00000101879f3 */ /* 0x000fe20008702818 */
[----:B------:R-:W-:Y:S02]  /*25d0*/  UIADD3 UR16, UR7, 0x4, URZ ;  /* 0x0000000407107890 */ /* 0x000fe4000fffe03f */
[----:B------:R-:W-:Y:S01]  /*25e0*/  UIADD3 UR18, UR8, 0x4, URZ ;  /* 0x0000000408127890 */ /* 0x000fe2000fffe03f */
[----:B------:R-:W-:Y:S01]  /*25f0*/  UMOV UR17, 0x40000040 ;  /* 0x4000004000117882 */ /* 0x000fe20000000000 */
[----:B------:R-:W-:-:S07]  /*2600*/  UMOV UR19, 0x40000040 ;  /* 0x4000004000137882 */ /* 0x000fce0000000000 */
[----:B------:R-:W-:Y:S01]  /*2610*/  QGMMA.64x128x32.F32.E4M3.E5M2 R24, gdesc[UR16], R24 ;  /* 0x01e00000101879f3 */ /* 0x000fe20008702818 */
[----:B------:R-:W-:Y:S02]  /*2620*/  UIADD3 UR16, UR7, 0x6, URZ ;  /* 0x0000000607107890 */ /* 0x000fe4000fffe03f */
[----:B------:R-:W-:Y:S01]  /*2630*/  UIADD3 UR18, UR8, 0x6, URZ ;  /* 0x0000000608127890 */ /* 0x000fe2000fffe03f */
[----:B------:R-:W-:Y:S01]  /*2640*/  UMOV UR17, 0x40000040 ;  /* 0x4000004000117882 */ /* 0x000fe20000000000 */
[----:B------:R-:W-:Y:S01]  /*2650*/  UMOV UR19, 0x40000040 ;  /* 0x4000004000137882 */ /* 0x000fe20000000000 */
[----:B------:R-:W-:-:S06]  /*2660*/  USEL UR7, URZ, 0x1, UP0 ;  /* 0x000000013f077887 */ /* 0x000fcc0008000000 */
[----:B------:R-:W-:Y:S01]  /*2670*/  ISETP.NE.AND P0, PT, RZ, UR7, PT ;  /* 0x00000007ff007c0c */ /* 0x000fe2000bf05270 */
[----:B------:R-:W-:Y:S03]  /*2680*/  QGMMA.64x128x32.F32.E4M3.E5M2 R24, gdesc[UR16], R24, gsb0 ;  /* 0x01e00000101879f3 */ /* 0x000fe60008002818 */
[----:B------:R-:W-:-:S09]  /*2690*/  WARPGROUP.DEPBAR.LE gsb0, 0x1 ;  /* 0x00008000000079c5 */ /* 0x000fd20000010100 */
[----:B------:R-:W-:Y:S05]  /*26a0*/  @!P0 BRA `(.L_x_28) ;  /* 0x0000000400088947 */ /* 0x000fea0003800000 */
[----:B------:R-:W-:Y:S02]  /*26b0*/  WARPGROUP.DEPBAR.LE gsb0, 0x0 ;  /* 0x00008000000079c5 */ /* 0x000fe40000010000 */
[----:B------:R-:W-:-:S01]  /*26c0*/  FADD R149, R24, R149 ;  /* 0x0000009518957221 */ /* 0x000fc20000000000 */
[----:B------:R-:W-:Y:S01]  /*26d0*/  FADD R144, R25, R144 ;  /* 0x0000009019907221 */ /* 0x000fe20000000000 */
        /* <DEDUP_REMOVED lines=62> */
[----:B------:R-:W-:-:S06]  /*2ac0*/  UMOV UR6, URZ ;  /* 0x0000003f00067c82 */ /* 0x000fcc0008000000 */
.L_x_28:
[----:B------:R-:W-:Y:S05]  /*2ad0*/  @!P1 BRA `(.L_x_29) ;  /* 0x0000000000049947 */ /* 0x000fea0003800000 */
[----:B------:R-:W-:Y:S01]  /*2ae0*/  BPT.TRAP 0x1 ;  /* 0x000000040000795c */ /* 0x000fe20000300000 */
.L_x_29:
[----:B------:R-:W-:Y:S01]  /*2af0*/  ULEA UR8, UR24, UR9, 0x3 ;  /* 0x0000000918087291 */ /* 0x000fe2000f8e183f */
[----:B------:R-:W-:-:S03]  /*2b00*/  ISETP.GT.U32.AND P0, PT, R7, 0x1, PT ;  /* 0x000000010700780c */ /* 0x000fc60003f04070 */
[----:B------:R-:W-:-:S04]  /*2b10*/  UIADD3 UR8, UR8, 0x48, URZ ;  /* 0x0000004808087890 */ /* 0x000fc8000fffe03f */
[----:B------:R-:W-:-:S09]  /*2b20*/  UPRMT UR8, URZ, 0x654, UR8 ;  /* 0x000006543f087896 */ /* 0x000fd20008000008 */
[----:B------:R-:W-:Y:S01]  /*2b30*/  SYNCS.ARRIVE.TRANS64.RED.A1T0 RZ, [UR8], RZ ;  /* 0x000000ffffff79a7 */ /* 0x000fe20008100408 */
[----:B------:R-:W-:Y:S05]  /*2b40*/  @P0 BRA `(.L_x_30) ;  /* 0x0000000000040947 */ /* 0x000fea0003800000 */
[----:B------:R-:W-:Y:S01]  /*2b50*/  BPT.TRAP 0x1 ;  /* 0x000000040000795c */ /* 0x000fe20000300000 */
.L_x_30:
[----:B------:R-:W-:Y:S01]  /*2b60*/  UIADD3 UR20, UR20, 0x1, URZ ;  /* 0x0000000114147890 */ /* 0x000fe2000fffe03f */
[C---:B------:R-:W-:Y:S01]  /*2b70*/  ISETP.GT.AND P0, PT, R16.reuse, 0x1, PT ;  /* 0x000000011000780c */ /* 0x040fe20003f04270 */
[----:B------:R-:W-:Y:S01]  /*2b80*/  UIADD3 UR24, UR24, 0x1, URZ ;  /* 0x0000000118187890 */ /* 0x000fe2000fffe03f */
[----:B------:R-:W-:Y:S01]  /*2b90*/  VIADD R16, R16, 0xffffffff ;  /* 0xffffffff10107836 */ /* 0x000fe20000000000 */
[----:B------:R-:W-:Y:S02]  /*2ba0*/  UISETP.NE.AND UP0, UPT, UR20, 0x9, UPT ;  /* 0x000000091400788c */ /* 0x000fe4000bf05270 */
[----:B------:R-:W-:Y:S02]  /*2bb0*/  UISETP.NE.AND UP1, UPT, UR24, 0x9, UPT ;  /* 0x000000091800788c */ /* 0x000fe4000bf25270 */
[----:B------:R-:W-:Y:S02]  /*2bc0*/  USEL UR8, URZ, 0x1, UP0 ;  /* 0x000000013f087887 */ /* 0x000fe40008000000 */
[----:B------:R-:W-:-:S02]  /*2bd0*/  USEL UR20, UR20, URZ, UP0 ;  /* 0x0000003f14147287 */ /* 0x000fc40008000000 */
[----:B------:R-:W-:Y:S02]  /*2be0*/  USEL UR24, UR24, URZ, UP1 ;  /* 0x0000003f18187287 */ /* 0x000fe40008800000 */
[----:B------:R-:W-:Y:S01]  /*2bf0*/  LOP3.LUT R19, R19, UR8, RZ, 0x3c, !PT ;  /* 0x0000000813137c12 */ /* 0x000fe2000f8e3cff */
[----:B------:R-:W-:Y:S01]  /*2c00*/  UMOV UR8, 0x1 ;  /* 0x0000000100087882 */ /* 0x000fe20000000000 */
[----:B------:R-:W-:Y:S08]  /*2c10*/  @P0 BRA `(.L_x_31) ;  /* 0xfffffff400d80947 */ /* 0x000ff0000383ffff */
.L_x_23:
[----:B------:R-:W-:Y:S01]  /*2c20*/  UISETP.NE.AND UP0, UPT, UR6, URZ, UPT ;  /* 0x0000003f0600728c */ /* 0x000fe2000bf05270 */
[----:B01----:R-:W0:Y:S01]  /*2c30*/  LDC R16, c[0x0][0x28c] ;  /* 0x0000a300ff107b82 */ /* 0x003e220000000800 */
[----:B------:R-:W-:Y:S02]  /*2c40*/  IMAD.U32 R17, RZ, RZ, UR23 ;  /* 0x00000017ff117e24 */ /* 0x000fe4000f8e00ff */
[----:B------:R-:W-:-:S06]  /*2c50*/  USEL UR6, URZ, 0x1, !UP0 ;  /* 0x000000013f067887 */ /* 0x000fcc000c000000 */
[----:B------:R-:W-:-:S13]  /*2c60*/  ISETP.NE.AND P0, PT, RZ, UR6, PT ;  /* 0x00000006ff007c0c */ /* 0x000fda000bf05270 */
[----:B------:R-:W-:Y:S05]  /*2c70*/  @!P0 BRA `(.L_x_32) ;  /* 0x0000000400048947 */ /* 0x000fea0003800000 */
[----:B------:R-:W-:Y:S02]  /*2c80*/  WARPGROUP.DEPBAR.LE gsb0, 0x0 ;  /* 0x00008000000079c5 */ /* 0x000fe40000010000 */
[----:B------:R-:W-:Y:S01]  /*2c90*/  FADD R149, R24, R149 ;  /* 0x0000009518957221 */ /* 0x000fe20000000000 */
        /* <DEDUP_REMOVED lines=62> */
[----:B------:R-:W-:-:S07]  /*3080*/  FADD R22, R22, R87 ;  /* 0x0000005716167221 */ /* 0x000fce0000000000 */
.L_x_32:
[----:B0-----:R-:W-:Y:S01]  /*3090*/  ISETP.GE.AND P0, PT, R16, 0x1, PT ;  /* 0x000000011000780c */ /* 0x001fe20003f06270 */
[----:B------:R0:W-:Y:S01]  /*30a0*/  SYNCS.ARRIVE.TRANS64.A1T0 RZ, [R17+UR22], RZ ;  /* 0x000000ff11ff79a7 */ /* 0x0001e20008100016 */
[----:B------:R-:W-:-:S11]  /*30b0*/  WARPGROUP.DEPBAR.LE gsb0, 0x0 ;  /* 0x00008000000079c5 */ /* 0x000fd60000010000 */
[----:B------:R-:W-:Y:S05]  /*30c0*/  @!P0 BRA `(.L_x_33) ;  /* 0x0000000000388947 */ /* 0x000fea0003800000 */
[----:B------:R-:W-:-:S13]  /*30d0*/  ISETP.NE.AND P0, PT, R146, 0x3, PT ;  /* 0x000000039200780c */ /* 0x000fda0003f05270 */
[----:B------:R-:W-:Y:S05]  /*30e0*/  @!P0 BRA `(.L_x_34) ;  /* 0x0000000000048947 */ /* 0x000fea0003800000 */
[----:B------:R-:W-:Y:S01]  /*30f0*/  BPT.TRAP 0x1 ;  /* 0x000000040000795c */ /* 0x000fe20000300000 */
.L_x_34:
[----:B------:R-:W-:Y:S01]  /*3100*/  UIADD3 UR8, UR10, UR5, URZ ;  /* 0x000000050a087290 */ /* 0x000fe2000fffe03f */
[----:B------:R-:W-:-:S03]  /*3110*/  ISETP.GT.U32.AND P0, PT, R7, 0x1, PT ;  /* 0x000000010700780c */ /* 0x000fc60003f04070 */
[----:B------:R-:W-:-:S04]  /*3120*/  UIMAD.WIDE.U32 UR6, UR8, 0x38e38e39, URZ ;  /* 0x38e38e39080678a5 */ /* 0x000fc8000f8e003f */
[----:B------:R-:W-:-:S04]  /*3130*/  USHF.R.U32.HI UR6, URZ, 0x1, UR7 ;  /* 0x000000013f067899 */ /* 0x000fc80008011607 */
[----:B------:R-:W-:-:S04]  /*3140*/  UIMAD UR8, UR6, -0x9, UR8 ;  /* 0xfffffff7060878a4 */ /* 0x000fc8000f8e0208 */
[----:B------:R-:W-:-:S04]  /*3150*/  ULEA UR8, UR8, UR9, 0x3 ;  /* 0x0000000908087291 */ /* 0x000fc8000f8e183f */
[----:B------:R-:W-:-:S04]  /*3160*/  UIADD3 UR8, UR8, 0x48, URZ ;  /* 0x0000004808087890 */ /* 0x000fc8000fffe03f */
[----:B------:R-:W-:-:S09]  /*3170*/  UPRMT UR8, URZ, 0x654, UR8 ;  /* 0x000006543f087896 */ /* 0x000fd20008000008 */
[----:B------:R-:W-:Y:S01]  /*3180*/  SYNCS.ARRIVE.TRANS64.RED.A1T0 RZ, [UR8], RZ ;  /* 0x000000ffffff79a7 */ /* 0x000fe20008100408 */
[----:B------:R-:W-:Y:S05]  /*3190*/  @P0 BRA `(.L_x_33) ;  /* 0x0000000000040947 */ /* 0x000fea0003800000 */
[----:B------:R-:W-:Y:S01]  /*31a0*/  BPT.TRAP 0x1 ;  /* 0x000000040000795c */ /* 0x000fe20000300000 */
.L_x_33:
[----:B------:R-:W-:Y:S01]  /*31b0*/  SHF.L.U32 R16, R148, 0x1f, RZ ;  /* 0x0000001f94107819 */ /* 0x000fe200000006ff */
[----:B------:R-:W-:Y:S01]  /*31c0*/  UIADD3 UR5, UR21, UR5, URZ ;  /* 0x0000000515057290 */ /* 0x000fe2000fffe03f */
[----:B------:R-:W1:Y:S01]  /*31d0*/  LDC R32, c[0x0][0x288] ;  /* 0x0000a200ff207b82 */ /* 0x000e620000000800 */
[----:B------:R-:W-:Y:S01]  /*31e0*/  UISETP.GE.U32.AND UP1, UPT, UR21, 0x9, UPT ;  /* 0x000000091500788c */ /* 0x000fe2000bf26070 */
[----:B------:R-:W-:Y:S01]  /*31f0*/  IMAD.SHL.U32 R26, R11, 0x2, RZ ;  /* 0x000000020b1a7824 */ /* 0x000fe200078e00ff */
[----:B------:R-:W-:Y:S02]  /*3200*/  UISETP.GT.U32.AND UP0, UPT, UR5, 0x8, UPT ;  /* 0x000000080500788c */ /* 0x000fe4000bf04070 */
[----:B------:R-:W-:Y:S02]  /*3210*/  UIMAD.WIDE.U32 UR6, UR5, 0x38e38e39, URZ ;  /* 0x38e38e39050678a5 */ /* 0x000fe4000f8e003f */
[----:B------:R-:W-:Y:S01]  /*3220*/  UISETP.LT.U32.AND UP0, UPT, UR21, 0x9, UP0 ;  /* 0x000000091500788c */ /* 0x000fe20008701070 */
[----:B------:R-:W2:Y:S01]  /*3230*/  SYNCS.PHASECHK.TRANS64.TRYWAIT P0, [UR11+0x8], R16 ;  /* 0x00000810ff0075a7 */ /* 0x000ea2000800014b */
[----:B------:R-:W-:Y:S01]  /*3240*/  USHF.R.U32.HI UR6, URZ, 0x1, UR7 ;  /* 0x000000013f067899 */ /* 0x000fe20008011607 */
[----:B------:R-:W-:Y:S01]  /*3250*/  SHF.R.S32.HI R27, RZ, 0x1f, R26 ;  /* 0x0000001fff1b7819 */ /* 0x000fe2000001141a */
[----:B------:R-:W-:-:S02]  /*3260*/  USEL UR8, URZ, 0x1, !UP0 ;  /* 0x000000013f087887 */ /* 0x000fc4000c000000 */
[----:B------:R-:W-:Y:S02]  /*3270*/  UIMAD UR5, UR6, -0x9, UR5 ;  /* 0xfffffff7060578a4 */ /* 0x000fe4000f8e0205 */
[----:B------:R-:W-:-:S04]  /*3280*/  ULOP3.LUT UR4, UR4, UR8, URZ, 0x3c, !UPT ;  /* 0x0000000804047292 */ /* 0x000fc8000f8e3c3f */
[----:B------:R-:W-:Y:S01]  /*3290*/  @UP1 ULOP3.LUT UR4, UR4, 0x1, UR6, 0x78, !UPT ;  /* 0x0000000104041892 */ /* 0x000fe2000f8e7806 */
[----:B-12---:R-:W-:Y:S11]  /*32a0*/  @!P0 BRA `(.L_x_35) ;  /* 0x0000006000708947 */ /* 0x006ff60003800000 */
.L_x_198:
[----:B------:R-:W-:Y:S01]  /*32b0*/  IMAD.SHL.U32 R28, R6, 0x40, RZ ;  /* 0x00000040061c7824 */ /* 0x000fe200078e00ff */
[----:B------:R-:W-:Y:S01]  /*32c0*/  ULDC UR8, c[0x0][0x284] ;  /* 0x0000a10000087ab9 */ /* 0x000fe20000000800 */
[----:B------:R-:W-:Y:S01]  /*32d0*/  IMAD.SHL.U32 R29, R5, 0x80, RZ ;  /* 0x00000080051d7824 */ /* 0x000fe200078e00ff */
[----:B------:R-:W-:Y:S01]  /*32e0*/  SHF.R.S32.HI R34, RZ, 0x1f, R4 ;  /* 0x0000001fff227819 */ /* 0x000fe20000011404 */
[----:B------:R-:W-:Y:S01]  /*32f0*/  ULDC.64 UR6, c[0x0][0x5d0] ;  /* 0x0001740000067ab9 */ /* 0x000fe20000000a00 */
[----:B------:R-:W-:Y:S01]  /*3300*/  ISETP.GE.AND P0, PT, R28, UR8, PT ;  /* 0x000000081c007c0c */ /* 0x000fe2000bf06270 */
[----:B0-----:R-:W-:Y:S01]  /*3310*/  IMAD.WIDE.U32 R16, R4, UR6, R26 ;  /* 0x0000000604107c25 */ /* 0x001fe2000f8e001a */
[----:B------:R-:W-:Y:S02]  /*3320*/  SHF.R.S32.HI R33, RZ, 0x1f, R29 ;  /* 0x0000001fff217819 */ /* 0x000fe4000001141d */
[C---:B------:R-:W-:Y:S01]  /*3330*/  ISETP.GE.OR P0, PT, R29.reuse, R32, P0 ;  /* 0x000000201d00720c */ /* 0x040fe20000706670 */
[----:B------:R-:W-:Y:S01]  /*3340*/  IMAD R5, R34, UR6, RZ ;  /* 0x0000000622057c24 */ /* 0x000fe2000f8e02ff */
[----:B------:R-:W-:-:S03]  /*3350*/  IADD3 R16, P1, R29, R16, RZ ;  /* 0x000000101d107210 */ /* 0x000fc60007f3e0ff */
[----:B------:R-:W-:-:S05]  /*3360*/  IMAD R5, R4, UR7, R5 ;  /* 0x0000000704057c24 */ /* 0x000fca000f8e0205 */
[----:B------:R-:W-:-:S03]  /*3370*/  IADD3.X R17, R33, R17, R5, P1, !PT ;  /* 0x0000001121117210 */ /* 0x000fc60000ffe405 */
[----:B------:R-:W-:Y:S05]  /*3380*/  @P0 BRA `(.L_x_36) ;  /* 0x0000004400b80947 */ /* 0x000fea0003800000 */
[----:B------:R-:W0:Y:S01]  /*3390*/  LDC.64 R30, c[0x0][0x5c8] ;  /* 0x00017200ff1e7b82 */ /* 0x000e220000000a00 */
[----:B------:R-:W-:Y:S01]  /*33a0*/  IMAD.WIDE R24, R6, 0x40, R14 ;  /* 0x0000004006187825 */ /* 0x000fe200078e020e */
[----:B------:R-:W-:Y:S01]  /*33b0*/  ULDC.64 UR6, c[0x0][0x5c0] ;  /* 0x0001700000067ab9 */ /* 0x000fe20000000a00 */
[----:B------:R-:W-:Y:S02]  /*33c0*/  BSSY B0, `(.L_x_36) ;  /* 0x000046a000007945 */ /* 0x000fe40003800000 */
[----:B------:R-:W-:-:S04]  /*33d0*/  IMAD R6, R11, -0x2, R32 ;  /* 0xfffffffe0b067824 */ /* 0x000fc800078e0220 */
[----:B------:R-:W-:Y:S02]  /*33e0*/  IMAD.IADD R6, R6, 0x1, -R29 ;  /* 0x0000000106067824 */ /* 0x000fe400078e0a1d */
[-C--:B0-----:R-:W-:Y:S02]  /*33f0*/  IMAD R5, R25, R30.reuse, RZ ;  /* 0x0000001e19057224 */ /* 0x081fe400078e02ff */
[----:B------:R-:W-:-:S04]  /*3400*/  IMAD.WIDE.U32 R16, R24, R30, R16 ;  /* 0x0000001e18107225 */ /* 0x000fc800078e0010 */
[----:B------:R-:W-:Y:S01]  /*3410*/  IMAD R19, R24, R31, R5 ;  /* 0x0000001f18137224 */ /* 0x000fe200078e0205 */
[----:B------:R-:W-:Y:S02]  /*3420*/  LEA R5, P0, R30, R16, 0x3 ;  /* 0x000000101e057211 */ /* 0x000fe400078018ff */
[----:B------:R-:W-:Y:S01]  /*3430*/  IADD3 R18, P1, R16, UR6, RZ ;  /* 0x0000000610127c10 */ /* 0x000fe2000ff3e0ff */
[----:B------:R-:W-:Y:S01]  /*3440*/  IMAD.IADD R19, R17, 0x1, R19 ;  /* 0x0000000111137824 */ /* 0x000fe200078e0213 */
[----:B------:R-:W-:-:S04]  /*3450*/  IADD3 R16, P3, R5, UR6, RZ ;  /* 0x0000000605107c10 */ /* 0x000fc8000ff7e0ff */
[----:B------:R-:W-:Y:S01]  /*3460*/  LEA.HI.X R5, R30, R19, R31, 0x3, P0 ;  /* 0x000000131e057211 */ /* 0x000fe200000f1c1f */
[----:B------:R-:W-:Y:S01]  /*3470*/  IMAD.IADD R30, R13, 0x1, -R28 ;  /* 0x000000010d1e7824 */ /* 0x000fe200078e0a1c */
[----:B-----5:R-:W-:Y:S02]  /*3480*/  FSETP.NEU.AND P0, PT, R12, RZ, PT ;  /* 0x000000ff0c00720b */ /* 0x020fe40003f0d000 */
[----:B------:R-:W-:Y:S02]  /*3490*/  IADD3.X R19, R19, UR7, RZ, P1, !PT ;  /* 0x0000000713137c10 */ /* 0x000fe40008ffe4ff */
[----:B------:R-:W-:-:S09]  /*34a0*/  IADD3.X R17, R5, UR7, RZ, P3, !PT ;  /* 0x0000000705117c10 */ /* 0x000fd20009ffe4ff */
[----:B------:R-:W-:Y:S05]  /*34b0*/  @!P0 BRA `(.L_x_37) ;  /* 0x0000003400608947 */ /* 0x000fea0003800000 */
[----:B------:R-:W-:Y:S01]  /*34c0*/  ULDC.64 UR6, c[0x0][0x5b8] ;  /* 0x00016e0000067ab9 */ /* 0x000fe20000000a00 */
[----:B------:R-:W-:Y:S01]  /*34d0*/  ULDC.64 UR16, c[0x0][0x5a8] ;  /* 0x00016a0000107ab9 */ /* 0x000fe20000000a00 */
[----:B------:R-:W-:Y:S01]  /*34e0*/  IMAD.WIDE.U32 R26, R4, UR6, R26 ;  /* 0x00000006041a7c25 */ /* 0x000fe2000f8e001a */
[----:B------:R-:W-:Y:S01]  /*34f0*/  BSSY B1, `(.L_x_38) ;  /* 0x0000010000017945 */ /* 0x000fe20003800000 */
[----:B------:R-:W-:Y:S02]  /*3500*/  PRMT R28, RZ, 0x7610, R28 ;  /* 0x00007610ff1c7816 */ /* 0x000fe4000000001c */
[----:B------:R-:W-:Y:S01]  /*3510*/  IMAD R5, R34, UR6, RZ ;  /* 0x0000000622057c24 */ /* 0x000fe2000f8e02ff */
[----:B------:R-:W-:-:S03]  /*3520*/  IADD3 R26, P0, R29, R26, RZ ;  /* 0x0000001a1d1a7210 */ /* 0x000fc60007f1e0ff */
[----:B------:R-:W-:Y:S01]  /*3530*/  IMAD R5, R4, UR7, R5 ;  /* 0x0000000704057c24 */ /* 0x000fe2000f8e0205 */
[----:B------:R-:W-:Y:S02]  /*3540*/  ULDC.64 UR6, c[0x0][0x5b0] ;  /* 0x00016c0000067ab9 */ /* 0x000fe40000000a00 */
[----:B------:R-:W-:Y:S02]  /*3550*/  IMAD R29, R25, UR6, RZ ;  /* 0x00000006191d7c24 */ /* 0x000fe4000f8e02ff */
[----:B------:R-:W-:Y:S02]  /*3560*/  IADD3.X R27, R33, R27, R5, P0, !PT ;  /* 0x0000001b211b7210 */ /* 0x000fe400007fe405 */
[----:B------:R-:W-:Y:S01]  /*3570*/  ISETP.GE.AND P0, PT, R30, 0x1, PT ;  /* 0x000000011e00780c */ /* 0x000fe20003f06270 */
[C---:B------:R-:W-:Y:S02]  /*3580*/  IMAD R29, R24.reuse, UR7, R29 ;  /* 0x00000007181d7c24 */ /* 0x040fe4000f8e021d */
[----:B------:R-:W-:Y:S01]  /*3590*/  IMAD.WIDE.U32 R4, R24, UR6, R26 ;  /* 0x0000000618047c25 */ /* 0x000fe2000f8e001a */
[----:B------:R-:W-:-:S02]  /*35a0*/  ISETP.LT.OR P4, PT, R6, 0x1, !P0 ;  /* 0x000000010600780c */ /* 0x000fc40004781670 */
[----:B------:R-:W-:-:S04]  /*35b0*/  IADD3 R4, P1, R4, UR16, RZ ;  /* 0x0000001004047c10 */ /* 0x000fc8000ff3e0ff */
[----:B------:R-:W-:-:S07]  /*35c0*/  IADD3.X R5, R5, UR17, R29, P1, !PT ;  /* 0x0000001105057c10 */ /* 0x000fce0008ffe41d */
[----:B------:R-:W-:Y:S05]  /*35d0*/  @P4 BRA `(.L_x_39) ;  /* 0x0000000000044947 */ /* 0x000fea0003800000 */
[----:B------:R0:W5:Y:S02]  /*35e0*/  LDG.E.U8 R28, desc[UR14][R4.64] ;  /* 0x0000000e041c7981 */ /* 0x000164000c1e1100 */
.L_x_39:
[----:B------:R-:W-:Y:S05]  /*35f0*/  BSYNC B1 ;  /* 0x0000000000017941 */ /* 0x000fea0003800000 */
.L_x_38:
[----:B-----5:R-:W-:Y:S01]  /*3600*/  LOP3.LUT R28, R28, 0xff, RZ, 0xc0, !PT ;  /* 0x000000ff1c1c7812 */ /* 0x020fe200078ec0ff */
[----:B------:R-:W-:Y:S01]  /*3610*/  BSSY B1, `(.L_x_40) ;  /* 0x000000b000017945 */ /* 0x000fe20003800000 */
[----:B------:R-:W-:Y:S02]  /*3620*/  ISETP.LT.OR P3, PT, R6, 0x2, !P0 ;  /* 0x000000020600780c */ /* 0x000fe40004761670 */
[----:B------:R-:W-:-:S05]  /*3630*/  F2FP.F16.E4M3.UNPACK_B R28, R28 ;  /* 0x0000001cff1c723e */ /* 0x000fca00020006ff */
[----:B------:R-:W-:-:S05]  /*3640*/  HADD2.F32 R29, -RZ, R28.H0_H0 ;  /* 0x2000001cff1d7230 */ /* 0x000fca0000004100 */
[----:B------:R-:W-:-:S04]  /*3650*/  FMUL R28, R29, R12 ;  /* 0x0000000c1d1c7220 */ /* 0x000fc80000400000 */
[----:B------:R-:W-:-:S05]  /*3660*/  FFMA R28, R149, R10, R28 ;  /* 0x0000000a951c7223 */ /* 0x000fca000000001c */
[----:B------:R-:W-:Y:S02]  /*3670*/  F2FP.SATFINITE.E4M3.F32.PACK_AB_MERGE_C R29, RZ, R28, RZ ;  /* 0x0000001cff1d723e */ /* 0x000fe400048070ff */
[----:B------:R-:W-:-:S03]  /*3680*/  PRMT R28, RZ, 0x7610, R28 ;  /* 0x00007610ff1c7816 */ /* 0x000fc6000000001c */
[----:B------:R1:W-:Y:S01]  /*3690*/  @!P4 STG.E.U8 desc[UR14][R18.64], R29 ;  /* 0x0000001d1200c986 */ /* 0x0003e2000c10110e */
[----:B------:R-:W-:Y:S05]  /*36a0*/  @P3 BRA `(.L_x_41) ;  /* 0x0000000000043947 */ /* 0x000fea0003800000 */
[----:B------:R2:W5:Y:S02]  /*36b0*/  LDG.E.U8 R28, desc[UR14][R4.64+0x1] ;  /* 0x0000010e041c7981 */ /* 0x000564000c1e1100 */
.L_x_41:
[----:B------:R-:W-:Y:S05]  /*36c0*/  BSYNC B1 ;  /* 0x0000000000017941 */ /* 0x000fea0003800000 */
.L_x_40:
[----:B-----5:R-:W-:Y:S01]  /*36d0*/  LOP3.LUT R28, R28, 0xff, RZ, 0xc0, !PT ;  /* 0x000000ff1c1c7812 */ /* 0x020fe200078ec0ff */
[----:B------:R-:W-:Y:S01]  /*36e0*/  BSSY B1, `(.L_x_42) ;  /* 0x0000013000017945 */ /* 0x000fe20003800000 */
[----:B------:R-:W-:Y:S02]  /*36f0*/  IADD3 R31, P1, R24, 0x8, RZ ;  /* 0x00000008181f7810 */ /* 0x000fe40007f3e0ff */
[----:B------:R-:W-:-:S03]  /*3700*/  F2FP.F16.E4M3.UNPACK_B R28, R28 ;  /* 0x0000001cff1c723e */ /* 0x000fc600020006ff */
[----:B------:R-:W-:Y:S01]  /*3710*/  IMAD.X R24, RZ, RZ, R25, P1 ;  /* 0x000000ffff187224 */ /* 0x000fe200008e0619 */
[----:B------:R-:W-:Y:S01]  /*3720*/  ISETP.GE.AND P1, PT, R30, 0x9, PT ;  /* 0x000000091e00780c */ /* 0x000fe20003f26270 */
[----:B-1----:R-:W-:Y:S02]  /*3730*/  HADD2.F32 R29, -RZ, R28.H0_H0 ;  /* 0x2000001cff1d7230 */ /* 0x002fe40000004100 */
[----:B------:R-:W-:Y:S01]  /*3740*/  IMAD R24, R24, UR6, RZ ;  /* 0x0000000618187c24 */ /* 0x000fe2000f8e02ff */
[----:B------:R-:W-:Y:S01]  /*3750*/  ISETP.LT.OR P5, PT, R6, 0x1, !P1 ;  /* 0x000000010600780c */ /* 0x000fe20004fa1670 */
[----:B------:R-:W-:-:S04]  /*3760*/  IMAD.WIDE.U32 R26, R31, UR6, R26 ;  /* 0x000000061f1a7c25 */ /* 0x000fc8000f8e001a */
[----:B------:R-:W-:Y:S01]  /*3770*/  FMUL R29, R29, R12 ;  /* 0x0000000c1d1d7220 */ /* 0x000fe20000400000 */
[----:B------:R-:W-:-:S03]  /*3780*/  IMAD R31, R31, UR7, R24 ;  /* 0x000000071f1f7c24 */ /* 0x000fc6000f8e0218 */
[----:B------:R-:W-:Y:S01]  /*3790*/  FFMA R29, R144, R10, R29 ;  /* 0x0000000a901d7223 */ /* 0x000fe2000000001d */
[----:B------:R-:W-:Y:S02]  /*37a0*/  IADD3 R24, P4, R26, UR16, RZ ;  /* 0x000000101a187c10 */ /* 0x000fe4000ff9e0ff */
[----:B------:R-:W-:Y:S02]  /*37b0*/  PRMT R26, RZ, 0x7610, R26 ;  /* 0x00007610ff1a7816 */ /* 0x000fe4000000001a */
[----:B------:R-:W-:Y:S02]  /*37c0*/  F2FP.SATFINITE.E4M3.F32.PACK_AB_MERGE_C R29, RZ, R29, RZ ;  /* 0x0000001dff1d723e */ /* 0x000fe400048070ff */
[----:B------:R-:W-:-:S03]  /*37d0*/  IADD3.X R25, R27, UR17, R31, P4, !PT ;  /* 0x000000111b197c10 */ /* 0x000fc6000a7fe41f */
[----:B------:R1:W-:Y:S01]  /*37e0*/  @!P3 STG.E.U8 desc[UR14][R18.64+0x1], R29 ;  /* 0x0000011d1200b986 */ /* 0x0003e2000c10110e */
[----:B------:R-:W-:Y:S05]  /*37f0*/  @P5 BRA `(.L_x_43) ;  /* 0x0000000000045947 */ /* 0x000fea0003800000 */
[----:B------:R3:W5:Y:S02]  /*3800*/  LDG.E.U8 R26, desc[UR14][R24.64] ;  /* 0x0000000e181a7981 */ /* 0x000764000c1e1100 */
.L_x_43:
[----:B------:R-:W-:Y:S05]  /*3810*/  BSYNC B1 ;  /* 0x0000000000017941 */ /* 0x000fea0003800000 */
.L_x_42:
        /* <DEDUP_REMOVED lines=12> */
.L_x_45:
[----:B------:R-:W-:Y:S05]  /*38e0*/  BSYNC B1 ;  /* 0x0000000000017941 */ /* 0x000fea0003800000 */
.L_x_44:
[----:B-----5:R-:W-:Y:S01]  /*38f0*/  LOP3.LUT R26, R26, 0xff, RZ, 0xc0, !PT ;  /* 0x000000ff1a1a7812 */ /* 0x020fe200078ec0ff */
[----:B------:R-:W-:Y:S01]  /*3900*/  BSSY B1, `(.L_x_46) ;  /* 0x000000b000017945 */ /* 0x000fe20003800000 */
[----:B------:R-:W-:Y:S02]  /*3910*/  ISETP.LT.OR P4, PT, R6, 0x9, !P0 ;  /* 0x000000090600780c */ /* 0x000fe40004781670 */
[----:B------:R-:W-:-:S05]  /*3920*/  F2FP.F16.E4M3.UNPACK_B R26, R26 ;  /* 0x0000001aff1a723e */ /* 0x000fca00020006ff */
[----:B----4-:R-:W-:Y:S01]  /*3930*/  HADD2.F32 R27, -RZ, R26.H0_H0 ;  /* 0x2000001aff1b7230 */ /* 0x010fe20000004100 */
[----:B------:R-:W-:-:S04]  /*3940*/  PRMT R26, RZ, 0x7610, R26 ;  /* 0x00007610ff1a7816 */ /* 0x000fc8000000001a */
[----:B------:R-:W-:-:S04]  /*3950*/  FMUL R27, R27, R12 ;  /* 0x0000000c1b1b7220 */ /* 0x000fc80000400000 */
[----:B------:R-:W-:-:S05]  /*3960*/  FFMA R27, R142, R10, R27 ;  /* 0x0000000a8e1b7223 */ /* 0x000fca000000001b */
[----:B------:R-:W-:-:S05]  /*3970*/  F2FP.SATFINITE.E4M3.F32.PACK_AB_MERGE_C R27, RZ, R27, RZ ;  /* 0x0000001bff1b723e */ /* 0x000fca00048070ff */
[----:B------:R4:W-:Y:S01]  /*3980*/  @!P3 STG.E.U8 desc[UR14][R16.64+0x1], R27 ;  /* 0x0000011b1000b986 */ /* 0x0009e2000c10110e */
[----:B------:R-:W-:Y:S05]  /*3990*/  @P4 BRA `(.L_x_47) ;  /* 0x0000000000044947 */ /* 0x000fea0003800000 */
[----:B------:R0:W5:Y:S02]  /*39a0*/  LDG.E.U8 R26, desc[UR14][R4.64+0x8] ;  /* 0x0000080e041a7981 */ /* 0x000164000c1e1100 */
.L_x_47:
[----:B------:R-:W-:Y:S05]  /*39b0*/  BSYNC B1 ;  /* 0x0000000000017941 */ /* 0x000fea0003800000 */
.L_x_46:
[----:B-----5:R-:W-:Y:S01]  /*39c0*/  LOP3.LUT R26, R26, 0xff, RZ, 0xc0, !PT ;  /* 0x000000ff1a1a7812 */ /* 0x020fe200078ec0ff */
[----:B------:R-:W-:Y:S01]  /*39d0*/  BSSY B1, `(.L_x_48) ;  /* 0x000000b000017945 */ /* 0x000fe20003800000 */
[----:B------:R-:W-:Y:S02]  /*39e0*/  ISETP.LT.OR P3, PT, R6, 0xa, !P0 ;  /* 0x0000000a0600780c */ /* 0x000fe40004761670 */
[----:B------:R-:W-:-:S05]  /*39f0*/  F2FP.F16.E4M3.UNPACK_B R26, R26 ;  /* 0x0000001aff1a723e */ /* 0x000fca00020006ff */
[----:B----4-:R-:W-:-:S05]  /*3a00*/  HADD2.F32 R27, -RZ, R26.H0_H0 ;  /* 0x2000001aff1b7230 */ /* 0x010fca0000004100 */
[----:B------:R-:W-:-:S04]  /*3a10*/  FMUL R26, R27, R12 ;  /* 0x0000000c1b1a7220 */ /* 0x000fc80000400000 */
[----:B------:R-:W-:-:S05]  /*3a20*/  FFMA R26, R145, R10, R26 ;  /* 0x0000000a911a7223 */ /* 0x000fca000000001a */
[----:B------:R-:W-:Y:S02]  /*3a30*/  F2FP.SATFINITE.E4M3.F32.PACK_AB_MERGE_C R27, RZ, R26, RZ ;  /* 0x0000001aff1b723e */ /* 0x000fe400048070ff */
[----:B------:R-:W-:-:S03]  /*3a40*/  PRMT R26, RZ, 0x7610, R26 ;  /* 0x00007610ff1a7816 */ /* 0x000fc6000000001a */
[----:B------:R4:W-:Y:S01]  /*3a50*/  @!P4 STG.E.U8 desc[UR14][R18.64+0x8], R27 ;  /* 0x0000081b1200c986 */ /* 0x0009e2000c10110e */
[----:B------:R-:W-:Y:S05]  /*3a60*/  @P3 BRA `(.L_x_49) ;  /* 0x0000000000043947 */ /* 0x000fea0003800000 */
[----:B------:R0:W5:Y:S02]  /*3a70*/  LDG.E.U8 R26, desc[UR14][R4.64+0x9] ;  /* 0x0000090e041a7981 */ /* 0x000164000c1e1100 */
.L_x_49:
[----:B------:R-:W-:Y:S05]  /*3a80*/  BSYNC B1 ;  /* 0x0000000000017941 */ /* 0x000fea0003800000 */
.L_x_48:
        /* <DEDUP_REMOVED lines=12> */
.L_x_51:
[----:B------:R-:W-:Y:S05]  /*3b50*/  BSYNC B1 ;  /* 0x0000000000017941 */ /* 0x000fea0003800000 */
.L_x_50:
        /* <DEDUP_REMOVED lines=12> */
.L_x_53:
[----:B------:R-:W-:Y:S05]  /*3c20*/  BSYNC B1 ;  /* 0x0000000000017941 */ /* 0x000fea0003800000 */
.L_x_52:
        /* <DEDUP_REMOVED lines=12> */
.L_x_55:
[----:B------:R-:W-:Y:S05]  /*3cf0*/  BSYNC B1 ;  /* 0x0000000000017941 */ /* 0x000fea0003800000 */
.L_x_54:
        /* <DEDUP_REMOVED lines=12> */
.L_x_57:
[----:B------:R-:W-:Y:S05]  /*3dc0*/  BSYNC B1 ;  /* 0x0000000000017941 */ /* 0x000fea0003800000 */
.L_x_56:
        /* <DEDUP_REMOVED lines=12> */
.L_x_59:
[----:B------:R-:W-:Y:S05]  /*3e90*/  BSYNC B1 ;  /* 0x0000000000017941 */ /* 0x000fea0003800000 */
.L_x_58:
        /* <DEDUP_REMOVED lines=12> */
.L_x_61:
[----:B------:R-:W-:Y:S05]  /*3f60*/  BSYNC B1 ;  /* 0x0000000000017941 */ /* 0x000fea0003800000 */
.L_x_60:
        /* <DEDUP_REMOVED lines=12> */
.L_x_63:
[----:B------:R-:W-:Y:S05]  /*4030*/  BSYNC B1 ;  /* 0x0000000000017941 */ /* 0x000fea0003800000 */
.L_x_62:
        /* <DEDUP_REMOVED lines=12> */
.L_x_65:
[----:B------:R-:W-:Y:S05]  /*4100*/  BSYNC B1 ;  /* 0x0000000000017941 */ /* 0x000fea0003800000 */
.L_x_64:
        /* <DEDUP_REMOVED lines=12> */
.L_x_67:
[----:B------:R-:W-:Y:S05]  /*41d0*/  BSYNC B1 ;  /* 0x0000000000017941 */ /* 0x000fea0003800000 */
.L_x_66:
        /* <DEDUP_REMOVED lines=12> */
.L_x_69:
[----:B------:R-:W-:Y:S05]  /*42a0*/  BSYNC B1 ;  /* 0x0000000000017941 */ /* 0x000fea0003800000 */
.L_x_68:
        /* <DEDUP_REMOVED lines=12> */
.L_x_71:
[----:B------:R-:W-:Y:S05]  /*4370*/  BSYNC B1 ;  /* 0x0000000000017941 */ /* 0x000fea0003800000 */
.L_x_70:
        /* <DEDUP_REMOVED lines=12> */
.L_x_73:
[----:B------:R-:W-:Y:S05]  /*4440*/  BSYNC B1 ;  /* 0x0000000000017941 */ /* 0x000fea0003800000 */
.L_x_72:
        /* <DEDUP_REMOVED lines=12> */
.L_x_75:
[----:B------:R-:W-:Y:S05]  /*4510*/  BSYNC B1 ;  /* 0x0000000000017941 */ /* 0x000fea0003800000 */
.L_x_74:
        /* <DEDUP_REMOVED lines=12> */
.L_x_77:
[----:B------:R-:W-:Y:S05]  /*45e0*/  BSYNC B1 ;  /* 0x0000000000017941 */ /* 0x000fea0003800000 */
.L_x_76:
        /* <DEDUP_REMOVED lines=12> */
.L_x_79:
[----:B------:R-:W-:Y:S05]  /*46b0*/  BSYNC B1 ;  /* 0x0000000000017941 */ /* 0x000fea0003800000 */
.L_x_78:
        /* <DEDUP_REMOVED lines=12> */
.L_x_81:
[----:B------:R-:W-:Y:S05]  /*4780*/  BSYNC B1 ;  /* 0x0000000000017941 */ /* 0x000fea0003800000 */
.L_x_80:
        /* <DEDUP_REMOVED lines=12> */
.L_x_83:
[----:B------:R-:W-:Y:S05]  /*4850*/  BSYNC B1 ;  /* 0x0000000000017941 */ /* 0x000fea0003800000 */
.L_x_82:
        /* <DEDUP_REMOVED lines=12> */
.L_x_85:
[----:B------:R-:W-:Y:S05]  /*4920*/  BSYNC B1 ;  /* 0x0000000000017941 */ /* 0x000fea0003800000 */
.L_x_84:
        /* <DEDUP_REMOVED lines=12> */
.L_x_87:
[----:B------:R-:W-:Y:S05]  /*49f0*/  BSYNC B1 ;  /* 0x0000000000017941 */ /* 0x000fea0003800000 */
.L_x_86:
        /* <DEDUP_REMOVED lines=12> */
.L_x_89:
[----:B------:R-:W-:Y:S05]  /*4ac0*/  BSYNC B1 ;  /* 0x0000000000017941 */ /* 0x000fea0003800000 */
.L_x_88:
        /* <DEDUP_REMOVED lines=12> */
.L_x_91:
[----:B------:R-:W-:Y:S05]  /*4b90*/  BSYNC B1 ;  /* 0x0000000000017941 */ /* 0x000fea0003800000 */
.L_x_90:
        /* <DEDUP_REMOVED lines=12> */
.L_x_93:
[----:B------:R-:W-:Y:S05]  /*4c60*/  BSYNC B1 ;  /* 0x0000000000017941 */ /* 0x000fea0003800000 */
.L_x_92:
        /* <DEDUP_REMOVED lines=12> */
.L_x_95:
[----:B------:R-:W-:Y:S05]  /*4d30*/  BSYNC B1 ;  /* 0x0000000000017941 */ /* 0x000fea0003800000 */
.L_x_94:
        /* <DEDUP_REMOVED lines=12> */
.L_x_97:
[----:B------:R-:W-:Y:S05]  /*4e00*/  BSYNC B1 ;  /* 0x0000000000017941 */ /* 0x000fea0003800000 */
.L_x_96:
        /* <DEDUP_REMOVED lines=12> */
.L_x_99:
[----:B------:R-:W-:Y:S05]  /*4ed0*/  BSYNC B1 ;  /* 0x0000000000017941 */ /* 0x000fea0003800000 */
.L_x_98:
        /* <DEDUP_REMOVED lines=12> */
.L_x_101:
[----:B------:R-:W-:Y:S05]  /*4fa0*/  BSYNC B1 ;  /* 0x0000000000017941 */ /* 0x000fea0003800000 */
.L_x_100:
        /* <DEDUP_REMOVED lines=12> */
.L_x_103:
[----:B------:R-:W-:Y:S05]  /*5070*/  BSYNC B1 ;  /* 0x0000000000017941 */ /* 0x000fea0003800000 */
.L_x_102:
        /* <DEDUP_REMOVED lines=12> */
.L_x_105:
[----:B------:R-:W-:Y:S05]  /*5140*/  BSYNC B1 ;  /* 0x0000000000017941 */ /* 0x000fea0003800000 */
.L_x_104:
        /* <DEDUP_REMOVED lines=12> */
.L_x_107:
[----:B------:R-:W-:Y:S05]  /*5210*/  BSYNC B1 ;  /* 0x0000000000017941 */ /* 0x000fea0003800000 */
.L_x_106:
        /* <DEDUP_REMOVED lines=12> */
.L_x_109:
[----:B------:R-:W-:Y:S05]  /*52e0*/  BSYNC B1 ;  /* 0x0000000000017941 */ /* 0x000fea0003800000 */
.L_x_108:
        /* <DEDUP_REMOVED lines=12> */
.L_x_111:
[----:B------:R-:W-:Y:S05]  /*53b0*/  BSYNC B1 ;  /* 0x0000000000017941 */ /* 0x000fea0003800000 */
.L_x_110:
        /* <DEDUP_REMOVED lines=12> */
.L_x_113:
[----:B------:R-:W-:Y:S05]  /*5480*/  BSYNC B1 ;  /* 0x0000000000017941 */ /* 0x000fea0003800000 */
.L_x_112:
        /* <DEDUP_REMOVED lines=12> */
.L_x_115:
[----:B------:R-:W-:Y:S05]  /*5550*/  BSYNC B1 ;  /* 0x0000000000017941 */ /* 0x000fea0003800000 */
.L_x_114:
        /* <DEDUP_REMOVED lines=12> */
.L_x_117:
[----:B------:R-:W-:Y:S05]  /*5620*/  BSYNC B1 ;  /* 0x0000000000017941 */ /* 0x000fea0003800000 */
.L_x_116:
        /* <DEDUP_REMOVED lines=12> */
.L_x_119:
[----:B------:R-:W-:Y:S05]  /*56f0*/  BSYNC B1 ;  /* 0x0000000000017941 */ /* 0x000fea0003800000 */
.L_x_118:
        /* <DEDUP_REMOVED lines=12> */
.L_x_121:
[----:B------:R-:W-:Y:S05]  /*57c0*/  BSYNC B1 ;  /* 0x0000000000017941 */ /* 0x000fea0003800000 */
.L_x_120:
        /* <DEDUP_REMOVED lines=12> */
.L_x_123:
[----:B------:R-:W-:Y:S05]  /*5890*/  BSYNC B1 ;  /* 0x0000000000017941 */ /* 0x000fea0003800000 */
.L_x_122:
        /* <DEDUP_REMOVED lines=12> */
.L_x_125:
[----:B------:R-:W-:Y:S05]  /*5960*/  BSYNC B1 ;  /* 0x0000000000017941 */ /* 0x000fea0003800000 */
.L_x_124:
        /* <DEDUP_REMOVED lines=12> */
.L_x_127:
[----:B------:R-:W-:Y:S05]  /*5a30*/  BSYNC B1 ;  /* 0x0000000000017941 */ /* 0x000fea0003800000 */
.L_x_126:
        /* <DEDUP_REMOVED lines=12> */
.L_x_129:
[----:B------:R-:W-:Y:S05]  /*5b00*/  BSYNC B1 ;  /* 0x0000000000017941 */ /* 0x000fea0003800000 */
.L_x_128:
        /* <DEDUP_REMOVED lines=12> */
.L_x_131:
[----:B------:R-:W-:Y:S05]  /*5bd0*/  BSYNC B1 ;  /* 0x0000000000017941 */ /* 0x000fea0003800000 */
.L_x_130:
        /* <DEDUP_REMOVED lines=12> */
.L_x_133:
[----:B------:R-:W-:Y:S05]  /*5ca0*/  BSYNC B1 ;  /* 0x0000000000017941 */ /* 0x000fea0003800000 */
.L_x_132:
        /* <DEDUP_REMOVED lines=12> */
.L_x_135:
[----:B------:R-:W-:Y:S05]  /*5d70*/  BSYNC B1 ;  /* 0x0000000000017941 */ /* 0x000fea0003800000 */
.L_x_134:
        /* <DEDUP_REMOVED lines=12> */
.L_x_137:
[----:B------:R-:W-:Y:S05]  /*5e40*/  BSYNC B1 ;  /* 0x0000000000017941 */ /* 0x000fea0003800000 */
.L_x_136:
        /* <DEDUP_REMOVED lines=12> */
.L_x_139:
[----:B------:R-:W-:Y:S05]  /*5f10*/  BSYNC B1 ;  /* 0x0000000000017941 */ /* 0x000fea0003800000 */
.L_x_138:
        /* <DEDUP_REMOVED lines=12> */
.L_x_141:
[----:B------:R-:W-:Y:S05]  /*5fe0*/  BSYNC B1 ;  /* 0x0000000000017941 */ /* 0x000fea0003800000 */
.L_x_140:
        /* <DEDUP_REMOVED lines=12> */
.L_x_143:
[----:B------:R-:W-:Y:S05]  /*60b0*/  BSYNC B1 ;  /* 0x0000000000017941 */ /* 0x000fea0003800000 */
.L_x_142:
        /* <DEDUP_REMOVED lines=12> */
.L_x_145:
[----:B------:R-:W-:Y:S05]  /*6180*/  BSYNC B1 ;  /* 0x0000000000017941 */ /* 0x000fea0003800000 */
.L_x_144:
        /* <DEDUP_REMOVED lines=12> */
.L_x_147:
[----:B------:R-:W-:Y:S05]  /*6250*/  BSYNC B1 ;  /* 0x0000000000017941 */ /* 0x000fea0003800000 */
.L_x_146:
        /* <DEDUP_REMOVED lines=12> */
.L_x_149:
[----:B------:R-:W-:Y:S05]  /*6320*/  BSYNC B1 ;  /* 0x0000000000017941 */ /* 0x000fea0003800000 */
.L_x_148:
        /* <DEDUP_REMOVED lines=12> */
.L_x_151:
[----:B------:R-:W-:Y:S05]  /*63f0*/  BSYNC B1 ;  /* 0x0000000000017941 */ /* 0x000fea0003800000 */
.L_x_150:
        /* <DEDUP_REMOVED lines=12> */
.L_x_153:
[----:B------:R-:W-:Y:S05]  /*64c0*/  BSYNC B1 ;  /* 0x0000000000017941 */ /* 0x000fea0003800000 */
.L_x_152:
        /* <DEDUP_REMOVED lines=12> */
.L_x_155:
[----:B------:R-:W-:Y:S05]  /*6590*/  BSYNC B1 ;  /* 0x0000000000017941 */ /* 0x000fea0003800000 */
.L_x_154:
        /* <DEDUP_REMOVED lines=12> */
.L_x_157:
[----:B------:R-:W-:Y:S05]  /*6660*/  BSYNC B1 ;  /* 0x0000000000017941 */ /* 0x000fea0003800000 */
.L_x_156:
        /* <DEDUP_REMOVED lines=12> */
.L_x_159:
[----:B------:R-:W-:Y:S05]  /*6730*/  BSYNC B1 ;  /* 0x0000000000017941 */ /* 0x000fea0003800000 */
.L_x_158:
[----:B-----5:R-:W-:Y:S01]  /*6740*/  LOP3.LUT R26, R26, 0xff, RZ, 0xc0, !PT ;  /* 0x000000ff1a1a7812 */ /* 0x020fe200078ec0ff */
[----:B------:R-:W-:Y:S01]  /*6750*/  BSSY B1, `(.L_x_160) ;  /* 0x000000b000017945 */ /* 0x000fe20003800000 */
[----:B------:R-:W-:Y:S02]  /*6760*/  ISETP.LT.OR P0, PT, R6, 0x7a, !P0 ;  /* 0x0000007a0600780c */ /* 0x000fe40004701670 */
[----:B------:R-:W-:-:S05]  /*6770*/  F2FP.F16.E4M3.UNPACK_B R26, R26 ;  /* 0x0000001aff1a723e */ /* 0x000fca00020006ff */
[----:B----4-:R-:W-:-:S05]  /*6780*/  HADD2.F32 R27, -RZ, R26.H0_H0 ;  /* 0x2000001aff1b7230 */ /* 0x010fca0000004100 */
[----:B------:R-:W-:-:S04]  /*6790*/  FMUL R26, R27, R12 ;  /* 0x0000000c1b1a7220 */ /* 0x000fc80000400000 */
[----:B------:R-:W-:Y:S01]  /*67a0*/  FFMA R26, R21, R10, R26 ;  /* 0x0000000a151a7223 */ /* 0x000fe2000000001a */
[----:B------:R-:W-:-:S04]  /*67b0*/  PRMT R21, RZ, 0x7610, R21 ;  /* 0x00007610ff157816 */ /* 0x000fc80000000015 */
[----:B------:R-:W-:-:S05]  /*67c0*/  F2FP.SATFINITE.E4M3.F32.PACK_AB_MERGE_C R27, RZ, R26, RZ ;  /* 0x0000001aff1b723e */ /* 0x000fca00048070ff */
[----:B------:R4:W-:Y:S01]  /*67d0*/  @!P4 STG.E.U8 desc[UR14][R18.64+0x78], R27 ;  /* 0x0000781b1200c986 */ /* 0x0009e2000c10110e */
[----:B------:R-:W-:Y:S05]  /*67e0*/  @P0 BRA `(.L_x_161) ;  /* 0x0000000000040947 */ /* 0x000fea0003800000 */
[----:B------:R0:W5:Y:S02]  /*67f0*/  LDG.E.U8 R21, desc[UR14][R4.64+0x79] ;  /* 0x0000790e04157981 */ /* 0x000164000c1e1100 */
.L_x_161:
[----:B------:R-:W-:Y:S05]  /*6800*/  BSYNC B1 ;  /* 0x0000000000017941 */ /* 0x000fea0003800000 */
.L_x_160:
[----:B-----5:R-:W-:Y:S01]  /*6810*/  LOP3.LUT R21, R21, 0xff, RZ, 0xc0, !PT ;  /* 0x000000ff15157812 */ /* 0x020fe200078ec0ff */
[----:B------:R-:W-:Y:S01]  /*6820*/  BSSY B1, `(.L_x_162) ;  /* 0x000000b000017945 */ /* 0x000fe20003800000 */
[----:B------:R-:W-:Y:S02]  /*6830*/  ISETP.LT.OR P3, PT, R6, 0x79, !P1 ;  /* 0x000000790600780c */ /* 0x000fe40004f61670 */
[----:B------:R-:W-:Y:S02]  /*6840*/  F2FP.F16.E4M3.UNPACK_B R21, R21 ;  /* 0x00000015ff15723e */ /* 0x000fe400020006ff */
[----:B0-2---:R-:W-:-:S03]  /*6850*/  PRMT R4, RZ, 0x7610, R4 ;  /* 0x00007610ff047816 */ /* 0x005fc60000000004 */
[----:B------:R-:W-:-:S05]  /*6860*/  HADD2.F32 R21, -RZ, R21.H0_H0 ;  /* 0x20000015ff157230 */ /* 0x000fca0000004100 */
[----:B------:R-:W-:-:S04]  /*6870*/  FMUL R21, R21, R12 ;  /* 0x0000000c15157220 */ /* 0x000fc80000400000 */
[----:B------:R-:W-:-:S05]  /*6880*/  FFMA R21, R20, R10, R21 ;  /* 0x0000000a14157223 */ /* 0x000fca0000000015 */
[----:B------:R-:W-:-:S05]  /*6890*/  F2FP.SATFINITE.E4M3.F32.PACK_AB_MERGE_C R21, RZ, R21, RZ ;  /* 0x00000015ff15723e */ /* 0x000fca00048070ff */
[----:B------:R0:W-:Y:S01]  /*68a0*/  @!P0 STG.E.U8 desc[UR14][R18.64+0x79], R21 ;  /* 0x0000791512008986 */ /* 0x0001e2000c10110e */
[----:B------:R-:W-:Y:S05]  /*68b0*/  @P3 BRA `(.L_x_163) ;  /* 0x0000000000043947 */ /* 0x000fea0003800000 */
[----:B------:R2:W5:Y:S02]  /*68c0*/  LDG.E.U8 R4, desc[UR14][R24.64+0x78] ;  /* 0x0000780e18047981 */ /* 0x000564000c1e1100 */
.L_x_163:
[----:B------:R-:W-:Y:S05]  /*68d0*/  BSYNC B1 ;  /* 0x0000000000017941 */ /* 0x000fea0003800000 */
.L_x_162:
        /* <DEDUP_REMOVED lines=12> */
.L_x_165:
[----:B------:R-:W-:Y:S05]  /*69a0*/  BSYNC B1 ;  /* 0x0000000000017941 */ /* 0x000fea0003800000 */
.L_x_164:
[----:B------:R-:W-:Y:S05]  /*69b0*/  @P1 BRA `(.L_x_166) ;  /* 0x0000001000281947 */ /* 0x000fea0003800000 */
[----:B-----5:R-:W-:-:S04]  /*69c0*/  LOP3.LUT R4, R4, 0xff, RZ, 0xc0, !PT ;  /* 0x000000ff04047812 */ /* 0x020fc800078ec0ff */
[----:B------:R-:W-:-:S05]  /*69d0*/  F2FP.F16.E4M3.UNPACK_B R4, R4 ;  /* 0x00000004ff04723e */ /* 0x000fca00020006ff */
[----:B0-----:R-:W-:-:S05]  /*69e0*/  HADD2.F32 R5, -RZ, R4.H0_H0 ;  /* 0x20000004ff057230 */ /* 0x001fca0000004100 */
[----:B------:R-:W-:-:S04]  /*69f0*/  FMUL R5, R5, R12 ;  /* 0x0000000c05057220 */ /* 0x000fc80000400000 */
[----:B------:R-:W-:-:S05]  /*6a00*/  FFMA R5, R22, R10, R5 ;  /* 0x0000000a16057223 */ /* 0x000fca0000000005 */
[----:B------:R-:W-:-:S05]  /*6a10*/  F2FP.SATFINITE.E4M3.F32.PACK_AB_MERGE_C R5, RZ, R5, RZ ;  /* 0x00000005ff05723e */ /* 0x000fca00048070ff */
[----:B------:R0:W-:Y:S01]  /*6a20*/  STG.E.U8 desc[UR14][R16.64+0x79], R5 ;  /* 0x0000790510007986 */ /* 0x0001e2000c10110e */
[----:B------:R-:W-:Y:S05]  /*6a30*/  BRA `(.L_x_166) ;  /* 0x0000001000087947 */ /* 0x000fea0003800000 */
.L_x_37:
[----:B------:R-:W-:Y:S01]  /*6a40*/  ISETP.GE.AND P1, PT, R30, 0x1, PT ;  /* 0x000000011e00780c */ /* 0x000fe20003f26270 */
[-C--:B------:R-:W-:Y:S01]  /*6a50*/  FMUL R149, R149, R10.reuse ;  /* 0x0000000a95957220 */ /* 0x080fe20000400000 */
[-C--:B------:R-:W-:Y:S01]  /*6a60*/  FMUL R144, R144, R10.reuse ;  /* 0x0000000a90907220 */ /* 0x080fe20000400000 */
[----:B------:R-:W-:Y:S01]  /*6a70*/  ISETP.GE.AND P0, PT, R30, 0x9, PT ;  /* 0x000000091e00780c */ /* 0x000fe20003f06270 */
[-C--:B------:R-:W-:Y:S01]  /*6a80*/  FMUL R147, R147, R10.reuse ;  /* 0x0000000a93937220 */ /* 0x080fe20000400000 */
[----:B------:R-:W-:Y:S01]  /*6a90*/  ISETP.LT.OR P4, PT, R6, 0x1, !P1 ;  /* 0x000000010600780c */ /* 0x000fe20004f81670 */
[-C--:B------:R-:W-:Y:S01]  /*6aa0*/  FMUL R142, R142, R10.reuse ;  /* 0x0000000a8e8e7220 */ /* 0x080fe20000400000 */
[----:B------:R-:W-:Y:S01]  /*6ab0*/  ISETP.LT.OR P5, PT, R6, 0x2, !P1 ;  /* 0x000000020600780c */ /* 0x000fe20004fa1670 */
[-C--:B------:R-:W-:Y:S01]  /*6ac0*/  FMUL R145, R145, R10.reuse ;  /* 0x0000000a91917220 */ /* 0x080fe20000400000 */
[----:B------:R-:W-:Y:S01]  /*6ad0*/  F2FP.SATFINITE.E4M3.F32.PACK_AB_MERGE_C R149, RZ, R149, RZ ;  /* 0x00000095ff95723e */ /* 0x000fe200048070ff */
[----:B------:R-:W-:Y:S01]  /*6ae0*/  FMUL R140, R140, R10 ;  /* 0x0000000a8c8c7220 */ /* 0x000fe20000400000 */
[----:B------:R-:W-:Y:S01]  /*6af0*/  F2FP.SATFINITE.E4M3.F32.PACK_AB_MERGE_C R5, RZ, R144, RZ ;  /* 0x00000090ff05723e */ /* 0x000fe200048070ff */
[-C--:B------:R-:W-:Y:S01]  /*6b00*/  FMUL R143, R143, R10.reuse ;  /* 0x0000000a8f8f7220 */ /* 0x080fe20000400000 */
[----:B------:R-:W-:Y:S01]  /*6b10*/  ISETP.LT.OR P3, PT, R6, 0x1, !P0 ;  /* 0x000000010600780c */ /* 0x000fe20004761670 */
[-C--:B------:R-:W-:Y:S01]  /*6b20*/  FMUL R138, R138, R10.reuse ;  /* 0x0000000a8a8a7220 */ /* 0x080fe20000400000 */
[C---:B------:R-:W-:Y:S01]  /*6b30*/  ISETP.LT.OR P6, PT, R6.reuse, 0xa, !P1 ;  /* 0x0000000a0600780c */ /* 0x040fe20004fc1670 */
[-C--:B------:R-:W-:Y:S01]  /*6b40*/  FMUL R141, R141, R10.reuse ;  /* 0x0000000a8d8d7220 */ /* 0x080fe20000400000 */
[----:B------:R-:W-:Y:S01]  /*6b50*/  F2FP.SATFINITE.E4M3.F32.PACK_AB_MERGE_C R147, RZ, R147, RZ ;  /* 0x00000093ff93723e */ /* 0x000fe200048070ff */
[----:B------:R-:W-:Y:S01]  /*6b60*/  @!P4 STG.E.U8 desc[UR14][R18.64], R149 ;  /* 0x000000951200c986 */ /* 0x000fe2000c10110e */
[----:B------:R-:W-:Y:S01]  /*6b70*/  ISETP.LT.OR P4, PT, R6, 0x2, !P0 ;  /* 0x000000020600780c */ /* 0x000fe20004781670 */
[----:B------:R-:W-:Y:S01]  /*6b80*/  FMUL R136, R136, R10 ;  /* 0x0000000a88887220 */ /* 0x000fe20000400000 */
[----:B------:R-:W-:Y:S01]  /*6b90*/  F2FP.SATFINITE.E4M3.F32.PACK_AB_MERGE_C R25, RZ, R142, RZ ;  /* 0x0000008eff19723e */ /* 0x000fe200048070ff */
[----:B------:R0:W-:Y:S01]  /*6ba0*/  @!P5 STG.E.U8 desc[UR14][R18.64+0x1], R5 ;  /* 0x000001051200d986 */ /* 0x0001e2000c10110e */
[C---:B------:R-:W-:Y:S01]  /*6bb0*/  ISETP.LT.OR P5, PT, R6.reuse, 0x9, !P1 ;  /* 0x000000090600780c */ /* 0x040fe20004fa1670 */
[-C--:B------:R-:W-:Y:S01]  /*6bc0*/  FMUL R139, R139, R10.reuse ;  /* 0x0000000a8b8b7220 */ /* 0x080fe20000400000 */
[----:B------:R-:W-:Y:S01]  /*6bd0*/  F2FP.SATFINITE.E4M3.F32.PACK_AB_MERGE_C R145, RZ, R145, RZ ;  /* 0x00000091ff91723e */ /* 0x000fe200048070ff */
[----:B------:R-:W-:Y:S01]  /*6be0*/  @!P3 STG.E.U8 desc[UR14][R16.64], R147 ;  /* 0x000000931000b986 */ /* 0x000fe2000c10110e */
[----:B------:R-:W-:Y:S01]  /*6bf0*/  ISETP.LT.OR P3, PT, R6, 0x9, !P0 ;  /* 0x000000090600780c */ /* 0x000fe20004761670 */
[-C--:B------:R-:W-:Y:S01]  /*6c00*/  FMUL R134, R134, R10.reuse ;  /* 0x0000000a86867220 */ /* 0x080fe20000400000 */
[----:B------:R-:W-:Y:S01]  /*6c10*/  F2FP.SATFINITE.E4M3.F32.PACK_AB_MERGE_C R143, RZ, R143, RZ ;  /* 0x0000008fff8f723e */ /* 0x000fe200048070ff */
[-C--:B------:R-:W-:Y:S01]  /*6c20*/  FMUL R137, R137, R10.reuse ;  /* 0x0000000a89897220 */ /* 0x080fe20000400000 */
[----:B------:R-:W-:Y:S01]  /*6c30*/  F2FP.SATFINITE.E4M3.F32.PACK_AB_MERGE_C R141, RZ, R141, RZ ;  /* 0x0000008dff8d723e */ /* 0x000fe200048070ff */
[----:B------:R1:W-:Y:S01]  /*6c40*/  @!P4 STG.E.U8 desc[UR14][R16.64+0x1], R25 ;  /* 0x000001191000c986 */ /* 0x0003e2000c10110e */
[----:B------:R-:W-:Y:S01]  /*6c50*/  ISETP.LT.OR P4, PT, R6, 0xa, !P0 ;  /* 0x0000000a0600780c */ /* 0x000fe20004781670 */
[----:B------:R-:W-:Y:S01]  /*6c60*/  FMUL R132, R132, R10 ;  /* 0x0000000a84847220 */ /* 0x000fe20000400000 */
[----:B0-----:R-:W-:Y:S01]  /*6c70*/  F2FP.SATFINITE.E4M3.F32.PACK_AB_MERGE_C R5, RZ, R140, RZ ;  /* 0x0000008cff05723e */ /* 0x001fe200048070ff */
[----:B------:R-:W-:Y:S01]  /*6c80*/  @!P5 STG.E.U8 desc[UR14][R18.64+0x8], R145 ;  /* 0x000008911200d986 */ /* 0x000fe2000c10110e */
[C---:B------:R-:W-:Y:S01]  /*6c90*/  ISETP.LT.OR P5, PT, R6.reuse, 0x11, !P1 ;  /* 0x000000110600780c */ /* 0x040fe20004fa1670 */
[-C--:B------:R-:W-:Y:S01]  /*6ca0*/  FMUL R135, R135, R10.reuse ;  /* 0x0000000a87877220 */ /* 0x080fe20000400000 */
[----:B------:R-:W-:Y:S01]  /*6cb0*/  F2FP.SATFINITE.E4M3.F32.PACK_AB_MERGE_C R139, RZ, R139, RZ ;  /* 0x0000008bff8b723e */ /* 0x000fe200048070ff */
[----:B------:R0:W-:Y:S01]  /*6cc0*/  @!P6 STG.E.U8 desc[UR14][R18.64+0x9], R5 ;  /* 0x000009051200e986 */ /* 0x0001e2000c10110e */
[----:B------:R-:W-:Y:S01]  /*6cd0*/  ISETP.LT.OR P6, PT, R6, 0x12, !P1 ;  /* 0x000000120600780c */ /* 0x000fe20004fc1670 */
[----:B------:R-:W-:Y:S01]  /*6ce0*/  FMUL R130, R130, R10 ;  /* 0x0000000a82827220 */ /* 0x000fe20000400000 */
[----:B------:R-:W-:Y:S01]  /*6cf0*/  F2FP.SATFINITE.E4M3.F32.PACK_AB_MERGE_C R137, RZ, R137, RZ ;  /* 0x00000089ff89723e */ /* 0x000fe200048070ff */
[----:B------:R-:W-:Y:S01]  /*6d00*/  @!P3 STG.E.U8 desc[UR14][R16.64+0x8], R143 ;  /* 0x0000088f1000b986 */ /* 0x000fe2000c10110e */
[----:B-1----:R-:W-:Y:S01]  /*6d10*/  F2FP.SATFINITE.E4M3.F32.PACK_AB_MERGE_C R25, RZ, R138, RZ ;  /* 0x0000008aff19723e */ /* 0x002fe200048070ff */
[-C--:B------:R-:W-:Y:S01]  /*6d20*/  FMUL R133, R133, R10.reuse ;  /* 0x0000000a85857220 */ /* 0x080fe20000400000 */
[----:B------:R-:W-:Y:S01]  /*6d30*/  ISETP.LT.OR P3, PT, R6, 0x11, !P0 ;  /* 0x000000110600780c */ /* 0x000fe20004761670 */
[-C--:B------:R-:W-:Y:S01]  /*6d40*/  FMUL R128, R128, R10.reuse ;  /* 0x0000000a80807220 */ /* 0x080fe20000400000 */
[----:B------:R-:W-:Y:S01]  /*6d50*/  F2FP.SATFINITE.E4M3.F32.PACK_AB_MERGE_C R135, RZ, R135, RZ ;  /* 0x00000087ff87723e */ /* 0x000fe200048070ff */
[----:B------:R1:W-:Y:S01]  /*6d60*/  @!P4 STG.E.U8 desc[UR14][R16.64+0x9], R25 ;  /* 0x000009191000c986 */ /* 0x0003e2000c10110e */
[C---:B------:R-:W-:Y:S01]  /*6d70*/  ISETP.LT.OR P4, PT, R6.reuse, 0x12, !P0 ;  /* 0x000000120600780c */ /* 0x040fe20004781670 */
[----:B------:R-:W-:Y:S01]  /*6d80*/  FMUL R131, R131, R10 ;  /* 0x0000000a83837220 */ /* 0x000fe20000400000 */
[----:B0-----:R-:W-:Y:S01]  /*6d90*/  F2FP.SATFINITE.E4M3.F32.PACK_AB_MERGE_C R5, RZ, R136, RZ ;  /* 0x00000088ff05723e */ /* 0x001fe200048070ff */
[----:B------:R-:W-:Y:S01]  /*6da0*/  @!P5 STG.E.U8 desc[UR14][R18.64+0x10], R141 ;  /* 0x0000108d1200d986 */ /* 0x000fe2000c10110e */
[----:B------:R-:W-:Y:S01]  /*6db0*/  ISETP.LT.OR P5, PT, R6, 0x19, !P1 ;  /* 0x000000190600780c */ /* 0x000fe20004fa1670 */
[-C--:B------:R-:W-:Y:S01]  /*6dc0*/  FMUL R126, R126, R10.reuse ;  /* 0x0000000a7e7e7220 */ /* 0x080fe20000400000 */
[----:B------:R-:W-:Y:S01]  /*6dd0*/  F2FP.SATFINITE.E4M3.F32.PACK_AB_MERGE_C R133, RZ, R133, RZ ;  /* 0x00000085ff85723e */ /* 0x000fe200048070ff */
[----:B------:R0:W-:Y:S01]  /*6de0*/  @!P6 STG.E.U8 desc[UR14][R18.64+0x11], R5 ;  /* 0x000011051200e986 */ /* 0x0001e2000c10110e */
[----:B------:R-:W-:Y:S01]  /*6df0*/  ISETP.LT.OR P6, PT, R6, 0x1a, !P1 ;  /* 0x0000001a0600780c */ /* 0x000fe20004fc1670 */
[-C--:B------:R-:W-:Y:S01]  /*6e00*/  FMUL R129, R129, R10.reuse ;  /* 0x0000000a81817220 */ /* 0x080fe20000400000 */
[----:B------:R-:W-:Y:S01]  /*6e10*/  FMUL R124, R124, R10 ;  /* 0x0000000a7c7c7220 */ /* 0x000fe20000400000 */
[----:B-1----:R-:W-:Y:S01]  /*6e20*/  F2FP.SATFINITE.E4M3.F32.PACK_AB_MERGE_C R25, RZ, R134, RZ ;  /* 0x00000086ff19723e */ /* 0x002fe200048070ff */
[----:B------:R-:W-:Y:S01]  /*6e30*/  @!P3 STG.E.U8 desc[UR14][R16.64+0x10], R139 ;  /* 0x0000108b1000b986 */ /* 0x000fe2000c10110e */
[C---:B------:R-:W-:Y:S01]  /*6e40*/  ISETP.LT.OR P3, PT, R6.reuse, 0x19, !P0 ;  /* 0x000000190600780c */ /* 0x040fe20004761670 */
        /* <DEDUP_REMOVED lines=37> */
[-C--:B------:R-:W-:Y:S01]  /*70a0*/  FMUL R112, R112, R10.reuse ;  /* 0x0000000a70707220 */ /* 0x080fe20000400000 */
        /* <DEDUP_REMOVED lines=81> */
[C---:B------:R-:W-:Y:S01]  /*75c0*/  ISETP.LT.OR P6, PT, R6.reuse, 0x52, !P1 ;  /* 0x000000520600780c */ /* 0x040fe20004fc1670 */
        /* <DEDUP_REMOVED lines=22> */
[----:B------:R-:W-:-:S02]  /*7730*/  ISETP.LT.OR P3, PT, R6, 0x59, !P0 ;  /* 0x000000590600780c */ /* 0x000fc40004761670 */
[----:B------:R-:W-:Y:S01]  /*7740*/  F2FP.SATFINITE.E4M3.F32.PACK_AB_MERGE_C R91, RZ, R91, RZ ;  /* 0x0000005bff5b723e */ /* 0x000fe200048070ff */
[----:B------:R1:W-:Y:S01]  /*7750*/  @!P4 STG.E.U8 desc[UR14][R16.64+0x51], R25 ;  /* 0x000051191000c986 */ /* 0x0003e2000c10110e */
[C---:B------:R-:W-:Y:S02]  /*7760*/  ISETP.LT.OR P4, PT, R6.reuse, 0x5a, !P0 ;  /* 0x0000005a0600780c */ /* 0x040fe40004781670 */
[----:B0-----:R-:W-:Y:S01]  /*7770*/  F2FP.SATFINITE.E4M3.F32.PACK_AB_MERGE_C R5, RZ, R100, RZ ;  /* 0x00000064ff05723e */ /* 0x001fe200048070ff */
[----:B------:R-:W-:Y:S01]  /*7780*/  @!P5 STG.E.U8 desc[UR14][R18.64+0x58], R105 ;  /* 0x000058691200d986 */ /* 0x000fe2000c10110e */
[C---:B------:R-:W-:Y:S02]  /*7790*/  ISETP.LT.OR P5, PT, R6.reuse, 0x61, !P1 ;  /* 0x000000610600780c */ /* 0x040fe40004fa1670 */
[----:B------:R-:W-:Y:S01]  /*77a0*/  F2FP.SATFINITE.E4M3.F32.PACK_AB_MERGE_C R21, RZ, R21, RZ ;  /* 0x00000015ff15723e */ /* 0x000fe200048070ff */
[----:B------:R0:W-:Y:S01]  /*77b0*/  @!P6 STG.E.U8 desc[UR14][R18.64+0x59], R5 ;  /* 0x000059051200e986 */ /* 0x0001e2000c10110e */
[----:B------:R-:W-:-:S02]  /*77c0*/  ISETP.LT.OR P6, PT, R6, 0x62, !P1 ;  /* 0x000000620600780c */ /* 0x000fc40004fc1670 */
[----:B------:R-:W-:Y:S01]  /*77d0*/  F2FP.SATFINITE.E4M3.F32.PACK_AB_MERGE_C R23, RZ, R23, RZ ;  /* 0x00000017ff17723e */ /* 0x000fe200048070ff */
[----:B------:R-:W-:Y:S01]  /*77e0*/  @!P3 STG.E.U8 desc[UR14][R16.64+0x58], R103 ;  /* 0x000058671000b986 */ /* 0x000fe2000c10110e */
[----:B-1----:R-:W-:Y:S02]  /*77f0*/  F2FP.SATFINITE.E4M3.F32.PACK_AB_MERGE_C R25, RZ, R98, RZ ;  /* 0x00000062ff19723e */ /* 0x002fe400048070ff */
[C---:B------:R-:W-:Y:S02]  /*7800*/  ISETP.LT.OR P3, PT, R6.reuse, 0x61, !P0 ;  /* 0x000000610600780c */ /* 0x040fe40004761670 */
[----:B------:R-:W-:Y:S01]  /*7810*/  F2FP.SATFINITE.E4M3.F32.PACK_AB_MERGE_C R27, RZ, R22, RZ ;  /* 0x00000016ff1b723e */ /* 0x000fe200048070ff */
[----:B------:R1:W-:Y:S01]  /*7820*/  @!P4 STG.E.U8 desc[UR14][R16.64+0x59], R25 ;  /* 0x000059191000c986 */ /* 0x0003e2000c10110e */
[C---:B------:R-:W-:Y:S02]  /*7830*/  ISETP.LT.OR P4, PT, R6.reuse, 0x62, !P0 ;  /* 0x000000620600780c */ /* 0x040fe40004781670 */
[----:B0-----:R-:W-:Y:S01]  /*7840*/  F2FP.SATFINITE.E4M3.F32.PACK_AB_MERGE_C R5, RZ, R96, RZ ;  /* 0x00000060ff05723e */ /* 0x001fe200048070ff */
[----:B------:R-:W-:Y:S01]  /*7850*/  @!P5 STG.E.U8 desc[UR14][R18.64+0x60], R101 ;  /* 0x000060651200d986 */ /* 0x000fe2000c10110e */
[----:B------:R-:W-:-:S03]  /*7860*/  ISETP.LT.OR P5, PT, R6, 0x69, !P1 ;  /* 0x000000690600780c */ /* 0x000fc60004fa1670 */
[----:B------:R0:W-:Y:S01]  /*7870*/  @!P6 STG.E.U8 desc[UR14][R18.64+0x61], R5 ;  /* 0x000061051200e986 */ /* 0x0001e2000c10110e */
[C---:B------:R-:W-:Y:S02]  /*7880*/  ISETP.LT.OR P6, PT, R6.reuse, 0x6a, !P1 ;  /* 0x0000006a0600780c */ /* 0x040fe40004fc1670 */
[----:B-1----:R-:W-:Y:S01]  /*7890*/  F2FP.SATFINITE.E4M3.F32.PACK_AB_MERGE_C R25, RZ, R94, RZ ;  /* 0x0000005eff19723e */ /* 0x002fe200048070ff */
[----:B------:R-:W-:Y:S01]  /*78a0*/  @!P3 STG.E.U8 desc[UR14][R16.64+0x60], R99 ;  /* 0x000060631000b986 */ /* 0x000fe2000c10110e */
[----:B------:R-:W-:-:S03]  /*78b0*/  ISETP.LT.OR P3, PT, R6, 0x69, !P0 ;  /* 0x000000690600780c */ /* 0x000fc60004761670 */
        /* <DEDUP_REMOVED lines=12> */
[C---:B------:R-:W-:Y:S01]  /*7980*/  ISETP.LT.OR P1, PT, R6.reuse, 0x7a, !P1 ;  /* 0x0000007a0600780c */ /* 0x040fe20004f21670 */
[----:B------:R2:W-:Y:S01]  /*7990*/  @!P5 STG.E.U8 desc[UR14][R18.64+0x70], R93 ;  /* 0x0000705d1200d986 */ /* 0x0005e2000c10110e */
[C---:B------:R-:W-:Y:S02]  /*79a0*/  ISETP.LT.OR P5, PT, R6.reuse, 0x72, !P0 ;  /* 0x000000720600780c */ /* 0x040fe400047a1670 */
[----:B0-----:R-:W-:Y:S01]  /*79b0*/  F2FP.SATFINITE.E4M3.F32.PACK_AB_MERGE_C R5, RZ, R88, RZ ;  /* 0x00000058ff05723e */ /* 0x001fe200048070ff */
[----:B------:R2:W-:Y:S01]  /*79c0*/  @!P6 STG.E.U8 desc[UR14][R18.64+0x71], R89 ;  /* 0x000071591200e986 */ /* 0x0005e2000c10110e */
[C---:B------:R-:W-:Y:S02]  /*79d0*/  ISETP.LT.OR P6, PT, R6.reuse, 0x79, !P0 ;  /* 0x000000790600780c */ /* 0x040fe400047c1670 */
[----:B------:R-:W-:Y:S01]  /*79e0*/  ISETP.LT.OR P0, PT, R6, 0x7a, !P0 ;  /* 0x0000007a0600780c */ /* 0x000fe20004701670 */
[----:B------:R2:W-:Y:S01]  /*79f0*/  @!P3 STG.E.U8 desc[UR14][R16.64+0x70], R91 ;  /* 0x0000705b1000b986 */ /* 0x0005e2000c10110e */
[----:B-1----:R-:W-:-:S05]  /*7a00*/  F2FP.SATFINITE.E4M3.F32.PACK_AB_MERGE_C R25, RZ, R20, RZ ;  /* 0x00000014ff19723e */ /* 0x002fca00048070ff */
[----:B------:R2:W-:Y:S04]  /*7a10*/  @!P5 STG.E.U8 desc[UR14][R16.64+0x71], R5 ;  /* 0x000071051000d986 */ /* 0x0005e8000c10110e */
[----:B------:R2:W-:Y:S04]  /*7a20*/  @!P4 STG.E.U8 desc[UR14][R18.64+0x78], R21 ;  /* 0x000078151200c986 */ /* 0x0005e8000c10110e */
[----:B------:R2:W-:Y:S04]  /*7a30*/  @!P1 STG.E.U8 desc[UR14][R18.64+0x79], R25 ;  /* 0x0000791912009986 */ /* 0x0005e8000c10110e */
[----:B------:R2:W-:Y:S04]  /*7a40*/  @!P6 STG.E.U8 desc[UR14][R16.64+0x78], R23 ;  /* 0x000078171000e986 */ /* 0x0005e8000c10110e */
[----:B------:R2:W-:Y:S02]  /*7a50*/  @!P0 STG.E.U8 desc[UR14][R16.64+0x79], R27 ;  /* 0x0000791b10008986 */ /* 0x0005e4000c10110e */
.L_x_166:
[----:B------:R-:W-:Y:S05]  /*7a60*/  BSYNC B0 ;  /* 0x0000000000007941 */ /* 0x000fea0003800000 */
.L_x_36:
[C---:B------:R-:W-:Y:S01]  /*7a70*/  LEA R2, P0, R8.reuse, R2, 0x1 ;  /* 0x0000000208027211 */ /* 0x040fe200078008ff */
[----:B------:R-:W-:Y:S01]  /*7a80*/  ULDC.64 UR6, c[0x0][0x650] ;  /* 0x0001940000067ab9 */ /* 0x000fe20000000a00 */
[----:B-----5:R-:W-:Y:S01]  /*7a90*/  IMAD.U32 R4, RZ, RZ, UR12 ;  /* 0x0000000cff047e24 */ /* 0x020fe2000f8e00ff */
[----:B0-2---:R-:W-:Y:S01]  /*7aa0*/  PRMT R16, RZ, 0x7610, R16 ;  /* 0x00007610ff107816 */ /* 0x005fe20000000010 */
[----:B------:R-:W-:Y:S01]  /*7ab0*/  IMAD.MOV.U32 R6, RZ, RZ, -0x1 ;  /* 0xffffffffff067424 */ /* 0x000fe200078e00ff */
[----:B------:R-:W-:Y:S01]  /*7ac0*/  LEA.HI.X R3, R8, R3, R0, 0x1, P0 ;  /* 0x0000000308037211 */ /* 0x000fe200000f0c00 */
[----:B------:R0:W-:Y:S01]  /*7ad0*/  SYNCS.ARRIVE.TRANS64.A1T0 RZ, [R4+UR22], RZ ;  /* 0x000000ff04ff79a7 */ /* 0x0001e20008100016 */
[----:B------:R-:W-:Y:S01]  /*7ae0*/  ISETP.GE.U32.AND P0, PT, R2, UR6, PT ;  /* 0x0000000602007c0c */ /* 0x000fe2000bf06070 */
[----:B------:R-:W-:-:S03]  /*7af0*/  IMAD.MOV.U32 R5, RZ, RZ, -0x1 ;  /* 0xffffffffff057424 */ /* 0x000fc600078e00ff */
[----:B------:R-:W-:Y:S01]  /*7b00*/  ISETP.GE.U32.AND.EX P0, PT, R3, UR7, PT, P0 ;  /* 0x0000000703007c0c */ /* 0x000fe2000bf06100 */
[----:B0-----:R-:W-:-:S12]  /*7b10*/  IMAD.MOV.U32 R4, RZ, RZ, -0x1 ;  /* 0xffffffffff047424 */ /* 0x001fd800078e00ff */
[----:B------:R-:W-:Y:S05]  /*7b20*/  @P0 BRA `(.L_x_167) ;  /* 0x0000000400600947 */ /* 0x000fea0003800000 */
[----:B------:R-:W0:Y:S01]  /*7b30*/  S2R R26, SR_CTAID.X ;  /* 0x00000000001a7919 */ /* 0x000e220000002500 */
[----:B------:R-:W2:Y:S01]  /*7b40*/  LDC.64 R20, c[0x0][0x628] ;  /* 0x00018a00ff147b82 */ /* 0x000ea20000000a00 */
[----:B------:R-:W-:Y:S01]  /*7b50*/  ULDC UR6, c[0x0][0x150] ;  /* 0x0000540000067ab9 */ /* 0x000fe20000000800 */
[----:B-1--4-:R-:W-:Y:S01]  /*7b60*/  IMAD.MOV.U32 R18, RZ, RZ, R2 ;  /* 0x000000ffff127224 */ /* 0x012fe200078e0002 */
[----:B------:R-:W1:Y:S01]  /*7b70*/  S2R R28, SR_CTAID.Y ;  /* 0x00000000001c7919 */ /* 0x000e620000002600 */
[----:B------:R-:W-:-:S04]  /*7b80*/  IMAD.MOV.U32 R19, RZ, RZ, R3 ;  /* 0x000000ffff137224 */ /* 0x000fc800078e0003 */
[----:B------:R-:W4:Y:S08]  /*7b90*/  LDC R29, c[0x0][0x144] ;  /* 0x00005100ff1d7b82 */ /* 0x000f300000000800 */
[----:B------:R-:W1:Y:S08]  /*7ba0*/  LDC R6, c[0x0][0x630] ;  /* 0x00018c00ff067b82 */ /* 0x000e700000000800 */
[----:B---3--:R-:W3:Y:S01]  /*7bb0*/  LDC.64 R24, c[0x0][0x620] ;  /* 0x00018800ff187b82 */ /* 0x008ee20000000a00 */
[----:B--2---:R-:W-:-:S04]  /*7bc0*/  ISETP.NE.U32.AND P0, PT, R20, RZ, PT ;  /* 0x000000ff1400720c */ /* 0x004fc80003f05070 */
[----:B------:R-:W-:Y:S02]  /*7bd0*/  ISETP.NE.AND.EX P0, PT, R21, RZ, PT, P0 ;  /* 0x000000ff1500720c */ /* 0x000fe40003f05300 */
[----:B0-----:R-:W-:-:S05]  /*7be0*/  I2FP.F32.U32 R4, R26 ;  /* 0x0000001a00047245 */ /* 0x001fca0000201000 */
[----:B------:R-:W-:-:S04]  /*7bf0*/  FMUL R4, R4, UR6 ;  /* 0x0000000604047c20 */ /* 0x000fc80008400000 */
[----:B------:R0:W2:Y:S02]  /*7c00*/  F2I.U32.TRUNC.NTZ R27, R4 ;  /* 0x00000004001b7305 */ /* 0x0000a4000020f000 */
[----:B-1--4-:R-:W-:Y:S05]  /*7c10*/  @!P0 BRA `(.L_x_168) ;  /* 0x0000000000288947 */ /* 0x012fea0003800000 */
[----:B------:R-:W1:Y:S02]  /*7c20*/  LDC R5, c[0x0][0x634] ;  /* 0x00018d00ff057b82 */ /* 0x000e640000000800 */
[----:B-1----:R-:W-:-:S05]  /*7c30*/  IADD3 R19, P0, R2, R5, RZ ;  /* 0x0000000502137210 */ /* 0x002fca0007f1e0ff */
[----:B------:R-:W-:-:S04]  /*7c40*/  IMAD.X R23, RZ, RZ, R3, P0 ;  /* 0x000000ffff177224 */ /* 0x000fc800000e0603 */
[----:B0-----:R-:W-:-:S04]  /*7c50*/  IMAD.WIDE.U32 R4, R23, R20, RZ ;  /* 0x0000001417047225 */ /* 0x001fc800078e00ff */
[----:B------:R-:W-:-:S04]  /*7c60*/  IMAD.WIDE.U32 R16, P0, R19, R21, R4 ;  /* 0x0000001513107225 */ /* 0x000fc80007800004 */
[----:B------:R-:W-:-:S04]  /*7c70*/  IMAD.WIDE.U32 R4, R19, R20, RZ ;  /* 0x0000001413047225 */ /* 0x000fc800078e00ff */
[----:B------:R-:W-:Y:S01]  /*7c80*/  IMAD.X R19, RZ, RZ, RZ, P0 ;  /* 0x000000ffff137224 */ /* 0x000fe200000e06ff */
[----:B------:R-:W-:Y:S01]  /*7c90*/  IADD3 RZ, P0, R5, R16, RZ ;  /* 0x0000001005ff7210 */ /* 0x000fe20007f1e0ff */
[----:B------:R-:W-:-:S04]  /*7ca0*/  IMAD.MOV.U32 R18, RZ, RZ, R17 ;  /* 0x000000ffff127224 */ /* 0x000fc800078e0011 */
[----:B------:R-:W-:-:S08]  /*7cb0*/  IMAD.WIDE.U32.X R18, R23, R21, R18, P0 ;  /* 0x0000001517127225 */ /* 0x000fd000000e0412 */
.L_x_168:
[-CC-:B------:R-:W-:Y:S01]  /*7cc0*/  SHF.R.U64 R22, R18, R6.reuse, R19.reuse ;  /* 0x0000000612167219 */ /* 0x180fe20000001213 */
[----:B------:R-:W1:Y:S01]  /*7cd0*/  LDC.64 R32, c[0x0][0x640] ;  /* 0x00019000ff207b82 */ /* 0x000e620000000a00 */
[----:B0-----:R-:W-:Y:S01]  /*7ce0*/  SHF.R.U32.HI R4, RZ, R6, R19 ;  /* 0x00000006ff047219 */ /* 0x001fe20000011613 */
[----:B--2---:R-:W-:Y:S01]  /*7cf0*/  IMAD.MOV R27, RZ, RZ, -R27 ;  /* 0x000000ffff1b7224 */ /* 0x004fe200078e0a1b */
[----:B------:R-:W-:Y:S01]  /*7d00*/  IADD3 R17, P0, RZ, -R22, RZ ;  /* 0x80000016ff117210 */ /* 0x000fe20007f1e0ff */
[----:B------:R-:W-:Y:S01]  /*7d10*/  ULDC UR6, c[0x0][0x154] ;  /* 0x0000550000067ab9 */ /* 0x000fe20000000800 */
[----:B------:R-:W-:Y:S02]  /*7d20*/  IMAD.MOV.U32 R19, RZ, RZ, 0x1 ;  /* 0x00000001ff137424 */ /* 0x000fe400078e00ff */
[----:B------:R-:W-:Y:S01]  /*7d30*/  IMAD R27, R29, R27, R26 ;  /* 0x0000001b1d1b7224 */ /* 0x000fe200078e021a */
[----:B------:R-:W0:Y:S01]  /*7d40*/  LDC R16, c[0x0][0x618] ;  /* 0x00018600ff107b82 */ /* 0x000e220000000800 */
[----:B------:R-:W-:-:S04]  /*7d50*/  IMAD.X R5, RZ, RZ, ~R4, P0 ;  /* 0x000000ffff057224 */ /* 0x000fc800000e0e04 */
[-C--:B---3--:R-:W-:Y:S02]  /*7d60*/  IMAD R6, R5, R24.reuse, RZ ;  /* 0x0000001805067224 */ /* 0x088fe400078e02ff */
[C---:B------:R-:W-:Y:S01]  /*7d70*/  IMAD.WIDE.U32 R4, R17.reuse, R24, R2 ;  /* 0x0000001811047225 */ /* 0x040fe200078e0002 */
[----:B------:R-:W2:Y:S03]  /*7d80*/  LDC R18, c[0x0][0x608] ;  /* 0x00018200ff127b82 */ /* 0x000ea60000000800 */
[----:B------:R-:W-:Y:S01]  /*7d90*/  IMAD R17, R17, R25, R6 ;  /* 0x0000001911117224 */ /* 0x000fe200078e0206 */
[----:B------:R-:W-:-:S03]  /*7da0*/  I2FP.F32.U32 R6, R28 ;  /* 0x0000001c00067245 */ /* 0x000fc60000201000 */
[----:B------:R-:W-:Y:S01]  /*7db0*/  IMAD.IADD R5, R5, 0x1, R17 ;  /* 0x0000000105057824 */ /* 0x000fe200078e0211 */
[----:B------:R-:W3:Y:S01]  /*7dc0*/  LDC R30, c[0x0][0x658] ;  /* 0x00019600ff1e7b82 */ /* 0x000ee20000000800 */
[----:B-1----:R-:W-:Y:S01]  /*7dd0*/  ISETP.NE.U32.AND P0, PT, R32, RZ, PT ;  /* 0x000000ff2000720c */ /* 0x002fe20003f05070 */
[----:B------:R-:W-:-:S03]  /*7de0*/  IMAD.MOV.U32 R17, RZ, RZ, -0x1 ;  /* 0xffffffffff117424 */ /* 0x000fc600078e00ff */
[----:B------:R-:W-:-:S03]  /*7df0*/  ISETP.NE.AND.EX P0, PT, R33, RZ, PT, P0 ;  /* 0x000000ff2100720c */ /* 0x000fc60003f05300 */
[----:B------:R-:W1:Y:S01]  /*7e00*/  LDC R25, c[0x0][0x148] ;  /* 0x00005200ff197b82 */ /* 0x000e620000000800 */
[-CC-:B0-----:R-:W-:Y:S02]  /*7e10*/  SHF.R.U64 R20, R4, R16.reuse, R5.reuse ;  /* 0x0000001004147219 */ /* 0x181fe40000001205 */
[----:B------:R-:W-:Y:S01]  /*7e20*/  SHF.R.U32.HI R5, RZ, R16, R5 ;  /* 0x00000010ff057219 */ /* 0x000fe20000011605 */
[----:B------:R-:W-:-:S04]  /*7e30*/  FMUL R16, R6, UR6 ;  /* 0x0000000606107c20 */ /* 0x000fc80008400000 */
[----:B------:R-:W0:Y:S01]  /*7e40*/  LDC R26, c[0x0][0x600] ;  /* 0x00018000ff1a7b82 */ /* 0x000e220000000800 */
[----:B------:R4:W0:Y:S01]  /*7e50*/  F2I.U32.TRUNC.NTZ R23, R16 ;  /* 0x0000001000177305 */ /* 0x000822000020f000 */
[-CC-:B--2---:R-:W-:Y:S02]  /*7e60*/  SHF.R.U64 R6, R20, R18.reuse, R5.reuse ;  /* 0x0000001214067219 */ /* 0x184fe40000001205 */
[----:B------:R-:W-:-:S04]  /*7e70*/  SHF.R.U32.HI R5, RZ, R18, R5 ;  /* 0x00000012ff057219 */ /* 0x000fc80000011605 */
[----:B------:R-:W2:Y:S01]  /*7e80*/  LDC R31, c[0x0][0x648] ;  /* 0x00019200ff1f7b82 */ /* 0x000ea20000000800 */
[-CC-:B---3--:R-:W-:Y:S02]  /*7e90*/  SHF.R.U64 R24, R6, R30.reuse, R5.reuse ;  /* 0x0000001e06187219 */ /* 0x188fe40000001205 */
[-C--:B------:R-:W-:Y:S02]  /*7ea0*/  SHF.L.U32 R17, R17, R30.reuse, RZ ;  /* 0x0000001e11117219 */ /* 0x080fe400000006ff */
[-C--:B------:R-:W-:Y:S01]  /*7eb0*/  SHF.R.U32.HI R5, RZ, R30.reuse, R5 ;  /* 0x0000001eff057219 */ /* 0x080fe20000011605 */
[----:B------:R-:W-:Y:S01]  /*7ec0*/  IMAD.MOV.U32 R4, RZ, RZ, R24 ;  /* 0x000000ffff047224 */ /* 0x000fe200078e0018 */
[----:B------:R-:W-:Y:S01]  /*7ed0*/  SHF.L.U32 R30, R19, R30, RZ ;  /* 0x0000001e131e7219 */ /* 0x000fe200000006ff */
[----:B------:R-:W3:Y:S01]  /*7ee0*/  LDC R34, c[0x0][0x638] ;  /* 0x00018e00ff227b82 */ /* 0x000ee20000000800 */
[----:B------:R-:W-:-:S07]  /*7ef0*/  LOP3.LUT R29, RZ, R17, RZ, 0x33, !PT ;  /* 0x00000011ff1d7212 */ /* 0x000fce00078e33ff */
[----:B------:R-:W0:Y:S01]  /*7f00*/  LDC R35, c[0x0][0x610] ;  /* 0x00018400ff237b82 */ /* 0x000e220000000800 */
        /* <DEDUP_REMOVED lines=11> */
.L_x_169:
[----:B--2---:R-:W-:Y:S01]  /*7fc0*/  SHF.R.U64 R4, R4, R31, R5 ;  /* 0x0000001f04047219 */ /* 0x004fe20000001205 */
[----:B0-----:R-:W-:Y:S01]  /*7fd0*/  VIADD R19, R26, 0xffffffff ;  /* 0xffffffff1a137836 */ /* 0x001fe20000000000 */
[----:B------:R-:W-:Y:S01]  /*7fe0*/  LOP3.LUT R17, R6, R29, RZ, 0xc0, !PT ;  /* 0x0000001d06117212 */ /* 0x000fe200078ec0ff */
[----:B------:R-:W-:Y:S02]  /*7ff0*/  IMAD.MOV R23, RZ, RZ, -R23 ;  /* 0x000000ffff177224 */ /* 0x000fe400078e0a17 */
[----:B------:R-:W-:Y:S02]  /*8000*/  IMAD.MOV R5, RZ, RZ, -R4 ;  /* 0x000000ffff057224 */ /* 0x000fe400078e0a04 */
[----:B------:R-:W-:Y:S01]  /*8010*/  IMAD R6, R30, R4, R17 ;  /* 0x000000041e067224 */ /* 0x000fe200078e0211 */
[----:B------:R-:W-:Y:S01]  /*8020*/  LOP3.LUT R17, R20, R19, RZ, 0xc0, !PT ;  /* 0x0000001314117212 */ /* 0x000fe200078ec0ff */
[----:B-1----:R-:W-:Y:S02]  /*8030*/  @P2 IMAD R27, R25, R23, R28 ;  /* 0x00000017191b2224 */ /* 0x002fe400078e021c */
[----:B---3--:R-:W-:-:S02]  /*8040*/  IMAD R4, R5, R34, R24 ;  /* 0x0000002205047224 */ /* 0x008fc400078e0218 */
[----:B------:R-:W-:Y:S02]  /*8050*/  IMAD R6, R6, R35, R27 ;  /* 0x0000002306067224 */ /* 0x000fe400078e021b */
[----:B------:R-:W-:Y:S02]  /*8060*/  IMAD R17, R4, R26, R17 ;  /* 0x0000001a04117224 */ /* 0x000fe400078e0211 */
[----:B------:R-:W-:Y:S02]  /*8070*/  IMAD.MOV.U32 R16, RZ, RZ, 0x1 ;  /* 0x00000001ff107424 */ /* 0x000fe400078e00ff */
[----:B------:R-:W-:Y:S01]  /*8080*/  IMAD.MOV.U32 R4, RZ, RZ, R22 ;  /* 0x000000ffff047224 */ /* 0x000fe200078e0016 */
[----:B------:R-:W-:Y:S02]  /*8090*/  SEL R5, R17, R6, !P2 ;  /* 0x0000000611057207 */ /* 0x000fe40005000000 */
[----:B------:R-:W-:-:S07]  /*80a0*/  SEL R6, R6, R17, !P2 ;  /* 0x0000001106067207 */ /* 0x000fce0005000000 */
.L_x_167:
[----:B------:R-:W-:Y:S02]  /*80b0*/  LOP3.LUT P0, RZ, R16, 0xff, RZ, 0xc0, !PT ;  /* 0x000000ff10ff7812 */ /* 0x000fe4000780c0ff */
[----:B------:R-:W-:-:S11]  /*80c0*/  LOP3.LUT R148, R148, 0x1, RZ, 0x3c, !PT ;  /* 0x0000000194947812 */ /* 0x000fd600078e3cff */
[----:B------:R-:W-:Y:S05]  /*80d0*/  @P0 BRA `(.L_x_170) ;  /* 0xffffff9000f40947 */ /* 0x000fea000383ffff */
[----:B------:R-:W-:Y:S05]  /*80e0*/  EXIT ;  /* 0x000000000000794d */ /* 0x000fea0003800000 */
.L_x_14:
[----:B------:R-:W-:-:S08]  /*80f0*/  ISETP.NE.AND P0, PT, R20, RZ, PT ;  /* 0x000000ff1400720c */ /* 0x000fd00003f05270 */
[----:B-----5:R-:W0:-:S00]  /*8100*/  USETMAXREG.DEALLOC.CTAPOOL 0x28 ;  /* 0x00000028000079c8 */ /* 0x020e0000080e0500 */
[----:B------:R-:W-:Y:S05]  /*8110*/  @P0 EXIT ;  /* 0x000000000000094d */ /* 0x000fea0003800000 */
[----:B0-----:R-:W-:Y:S01]  /*8120*/  LOP3.LUT P0, RZ, R16, 0xff, RZ, 0xc0, !PT ;  /* 0x000000ff10ff7812 */ /* 0x001fe2000780c0ff */
[----:B------:R-:W-:Y:S02]  /*8130*/  IMAD.MOV.U32 R12, RZ, RZ, 0x1 ;  /* 0x00000001ff0c7424 */ /* 0x000fe400078e00ff */
[----:B------:R-:W-:-:S10]  /*8140*/  IMAD.MOV.U32 R15, RZ, RZ, RZ ;  /* 0x000000ffff0f7224 */ /* 0x000fd400078e00ff */
[----:B------:R-:W-:Y:S05]  /*8150*/  @!P0 BRA `(.L_x_171) ;  /* 0x0000000c00088947 */ /* 0x000fea0003800000 */
[----:B------:R-:W-:Y:S01]  /*8160*/  LOP3.LUT P0, RZ, R13, 0x1f, RZ, 0xc0, !PT ;  /* 0x0000001f0dff7812 */ /* 0x000fe2000780c0ff */
[----:B------:R-:W-:Y:S01]  /*8170*/  ULDC UR5, c[0x0][0x658] ;  /* 0x0001960000057ab9 */ /* 0x000fe20000000800 */
[----:B------:R-:W-:Y:S01]  /*8180*/  UMOV UR6, 0xffffffff ;  /* 0xffffffff00067882 */ /* 0x000fe20000000000 */
[----:B------:R-:W-:Y:S01]  /*8190*/  BSSY B0, `(.L_x_171) ;  /* 0x00000be000007945 */ /* 0x000fe20003800000 */
[----:B------:R-:W-:Y:S01]  /*81a0*/  USHF.L.U32 UR6, UR6, UR5, URZ ;  /* 0x0000000506067299 */ /* 0x000fe2000800063f */
[C---:B------:R-:W-:Y:S01]  /*81b0*/  ISETP.NE.AND P3, PT, R11.reuse, RZ, PT ;  /* 0x000000ff0b00720c */ /* 0x040fe20003f65270 */
[----:B------:R-:W-:Y:S01]  /*81c0*/  IMAD.MOV.U32 R14, RZ, RZ, 0x1 ;  /* 0x00000001ff0e7424 */ /* 0x000fe200078e00ff */
[----:B------:R-:W-:Y:S01]  /*81d0*/  ISETP.NE.OR P0, PT, R11, RZ, !P0 ;  /* 0x000000ff0b00720c */ /* 0x000fe20004705670 */
[----:B------:R-:W-:Y:S01]  /*81e0*/  IMAD.MOV.U32 R12, RZ, RZ, 0x1 ;  /* 0x00000001ff0c7424 */ /* 0x000fe200078e00ff */
[----:B------:R-:W-:Y:S01]  /*81f0*/  LOP3.LUT R13, R7, 0x2, RZ, 0xfc, !PT ;  /* 0x00000002070d7812 */ /* 0x000fe200078efcff */
[----:B------:R-:W-:Y:S01]  /*8200*/  IMAD.MOV.U32 R15, RZ, RZ, RZ ;  /* 0x000000ffff0f7224 */ /* 0x000fe200078e00ff */
[----:B------:R-:W-:Y:S01]  /*8210*/  ULDC UR4, c[0x0][0x600] ;  /* 0x0001800000047ab9 */ /* 0x000fe20000000800 */
[----:B------:R-:W-:Y:S01]  /*8220*/  UMOV UR7, 0x1 ;  /* 0x0000000100077882 */ /* 0x000fe20000000000 */
[----:B------:R-:W-:-:S02]  /*8230*/  UIADD3 UR22, UR13, 0x1, URZ ;  /* 0x000000010d167890 */ /* 0x000fc4000fffe03f */
[----:B------:R-:W-:Y:S02]  /*8240*/  UIADD3 UR16, UR4, -0x1, URZ ;  /* 0xffffffff04107890 */ /* 0x000fe4000fffe03f */
[----:B------:R-:W-:Y:S02]  /*8250*/  USHF.L.U32 UR18, UR7, UR5, URZ ;  /* 0x0000000507127299 */ /* 0x000fe4000800063f */
[----:B------:R-:W-:Y:S01]  /*8260*/  ULOP3.LUT UR17, URZ, UR6, URZ, 0x33, !UPT ;  /* 0x000000063f117292 */ /* 0x000fe2000f8e333f */
[----:B------:R-:W-:-:S11]  /*8270*/  ULDC.64 UR20, c[0x0][0x198] ;  /* 0x0000660000147ab9 */ /* 0x000fd60000000a00 */
.L_x_183:
[----:B------:R-:W-:-:S03]  /*8280*/  UMOV UR4, 0xffffffff ;  /* 0xffffffff00047882 */ /* 0x000fc60000000000 */
[----:B------:R-:W-:Y:S05]  /*8290*/  BRA.DIV UR4, `(.L_x_172) ;  /* 0x00000012048c7947 */ /* 0x000fea000b800000 */
[----:B------:R-:W-:-:S13]  /*82a0*/  ELECT P1, URZ, PT ;  /* 0x00000000003f782f */ /* 0x000fda0003820000 */
.L_x_201:
[----:B------:R-:W0:Y:S01]  /*82b0*/  LDC R10, c[0x0][0x28c] ;  /* 0x0000a300ff0a7b82 */ /* 0x000e220000000800 */
[----:B------:R-:W-:Y:S01]  /*82c0*/  BSSY B1, `(.L_x_173) ;  /* 0x0000037000017945 */ /* 0x000fe20003800000 */
[----:B0-----:R-:W-:-:S13]  /*82d0*/  ISETP.LT.OR P1, PT, R10, 0x1, !P1 ;  /* 0x000000010a00780c */ /* 0x001fda0004f21670 */
[----:B------:R-:W-:Y:S05]  /*82e0*/  @P1 BRA `(.L_x_174) ;  /* 0x0000000000d01947 */ /* 0x000fea0003800000 */
[----:B------:R-:W-:Y:S02]  /*82f0*/  IMAD.SHL.U32 R16, R5, 0x80, RZ ;  /* 0x0000008005107824 */ /* 0x000fe400078e00ff */
[----:B------:R-:W-:Y:S02]  /*8300*/  IMAD.SHL.U32 R17, R6, 0x40, RZ ;  /* 0x0000004006117824 */ /* 0x000fe400078e00ff */
[----:B------:R-:W-:Y:S02]  /*8310*/  IMAD.MOV.U32 R18, RZ, RZ, RZ ;  /* 0x000000ffff127224 */ /* 0x000fe400078e00ff */
[----:B------:R-:W-:Y:S02]  /*8320*/  IMAD.U32 R20, RZ, RZ, UR22 ;  /* 0x00000016ff147e24 */ /* 0x000fe4000f8e00ff */
[----:B------:R-:W-:Y:S02]  /*8330*/  IMAD.MOV.U32 R5, RZ, RZ, R12 ;  /* 0x000000ffff057224 */ /* 0x000fe400078e000c */
[----:B------:R-:W-:-:S07]  /*8340*/  IMAD.MOV.U32 R6, RZ, RZ, R15 ;  /* 0x000000ffff067224 */ /* 0x000fce00078e000f */
.L_x_178:
[----:B------:R-:W0:Y:S01]  /*8350*/  S2R R11, SR_CgaCtaId ;  /* 0x00000000000b7919 */ /* 0x000e220000008800 */
[----:B------:R-:W-:-:S04]  /*8360*/  MOV R10, 0x400 ;  /* 0x00000400000a7802 */ /* 0x000fc80000000f00 */
[----:B0-----:R-:W-:Y:S02]  /*8370*/  LEA R21, R11, R10, 0x18 ;  /* 0x0000000a0b157211 */ /* 0x001fe400078ec0ff */
[----:B------:R-:W-:Y:S01]  /*8380*/  SHF.L.U32 R10, R5, 0x1f, RZ ;  /* 0x0000001f050a7819 */ /* 0x000fe200000006ff */
[----:B------:R-:W0:Y:S02]  /*8390*/  @!P3 LDC R11, c[0x0][0x500] ;  /* 0x00014000ff0bbb82 */ /* 0x000e240000000800 */
[----:B------:R-:W-:-:S04]  /*83a0*/  IMAD R19, R6, 0x8, R21 ;  /* 0x0000000806137824 */ /* 0x000fc800078e0215 */
[----:B------:R-:W1:Y:S02]  /*83b0*/  SYNCS.PHASECHK.TRANS64.TRYWAIT P1, [R19+URZ+0x48], R10 ;  /* 0x0000480a130075a7 */ /* 0x000e64000802017f */
[----:B-1----:R-:W-:Y:S05]  /*83c0*/  @!P1 BRA `(.L_x_175) ;  /* 0x0000001000609947 */ /* 0x002fea0003800000 */
.L_x_202:
[----:B-1----:R-:W-:Y:S01]  /*83d0*/  PRMT R10, R13, 0x9910, RZ ;  /* 0x000099100d0a7816 */ /* 0x002fe200000000ff */
[----:B0-----:R0:W-:Y:S03]  /*83e0*/  @!P3 SYNCS.ARRIVE.TRANS64 RZ, [R19+URZ], R11 ;  /* 0x0000000b13ffb9a7 */ /* 0x0011e6000800003f */
[----:B------:R-:W-:-:S13]  /*83f0*/  ISETP.NE.AND P1, PT, R10, 0x2, PT ;  /* 0x000000020a00780c */ /* 0x000fda0003f25270 */
[----:B0-----:R-:W-:Y:S05]  /*8400*/  @P1 BRA `(.L_x_176) ;  /* 0x0000000000041947 */ /* 0x001fea0003800000 */
[----:B------:R-:W-:Y:S01]  /*8410*/  BPT.TRAP 0x1 ;  /* 0x000000040000795c */ /* 0x000fe20000300000 */
.L_x_176:
[----:B------:R-:W-:Y:S05]  /*8420*/  @P0 BRA `(.L_x_177) ;  /* 0x0000000000040947 */ /* 0x000fea0003800000 */
[----:B------:R-:W-:Y:S01]  /*8430*/  BPT.TRAP 0x1 ;  /* 0x000000040000795c */ /* 0x000fe20000300000 */
.L_x_177:
[C-C-:B------:R-:W-:Y:S01]  /*8440*/  IMAD R10, R6.reuse, 0x2000, R21.reuse ;  /* 0x00002000060a7824 */ /* 0x140fe200078e0215 */
[----:B------:R-:W-:Y:S01]  /*8450*/  R2UR UR9, R19 ;  /* 0x00000000130972ca */ /* 0x000fe200000e0000 */
[----:B------:R-:W-:Y:S01]  /*8460*/  IMAD R21, R6, 0x4000, R21 ;  /* 0x0000400006157824 */ /* 0x000fe200078e0215 */
[----:B------:R-:W-:Y:S01]  /*8470*/  UIADD3 UR4, UP0, UR20, 0xf0, URZ ;  /* 0x000000f014047890 */ /* 0x000fe2000ff1e03f */
[----:B------:R-:W-:Y:S01]  /*8480*/  VIADD R20, R20, 0xffffffff ;  /* 0xffffffff14147836 */ /* 0x000fe20000000000 */
[----:B------:R-:W-:Y:S01]  /*8490*/  R2UR UR5, R10 ;  /* 0x000000000a0572ca */ /* 0x000fe200000e0000 */
[----:B------:R-:W-:Y:S01]  /*84a0*/  UIADD3 UR24, UP1, UR20, 0x1f0, URZ ;  /* 0x000001f014187890 */ /* 0x000fe2000ff3e03f */
[----:B------:R-:W-:Y:S01]  /*84b0*/  R2UR UR8, R21 ;  /* 0x00000000150872ca */ /* 0x000fe200000e0000 */
[----:B------:R-:W-:Y:S01]  /*84c0*/  VIADD R6, R6, 0x1 ;  /* 0x0000000106067836 */ /* 0x000fe20000000000 */
[----:B------:R-:W-:Y:S01]  /*84d0*/  R2UR UR11, R17 ;  /* 0x00000000110b72ca */ /* 0x000fe200000e0000 */
[----:B------:R-:W-:Y:S01]  /*84e0*/  UIADD3.X UR25, URZ, UR21, URZ, UP1, !UPT ;  /* 0x000000153f197290 */ /* 0x000fe20008ffe43f */
[----:B------:R-:W-:Y:S01]  /*84f0*/  R2UR UR10, R18 ;  /* 0x00000000120a72ca */ /* 0x000fe200000e0000 */
[----:B------:R-:W-:Y:S01]  /*8500*/  UMOV UR6, 0x0 ;  /* 0x0000000000067882 */ /* 0x000fe20000000000 */
[----:B------:R-:W-:Y:S01]  /*8510*/  R2UR UR12, R4 ;  /* 0x00000000040c72ca */ /* 0x000fe200000e0000 */
[----:B------:R-:W-:Y:S01]  /*8520*/  UMOV UR7, 0x10000000 ;  /* 0x1000000000077882 */ /* 0x000fe20000000000 */
[----:B------:R-:W-:Y:S01]  /*8530*/  R2UR UR19, R16 ;  /* 0x00000000101372ca */ /* 0x000fe200000e0000 */
[----:B------:R-:W-:Y:S01]  /*8540*/  VIADD R18, R18, 0x80 ;  /* 0x0000008012127836 */ /* 0x000fe20000000000 */
[----:B------:R-:W-:Y:S01]  /*8550*/  ISETP.GT.AND P4, PT, R20, 0x1, PT ;  /* 0x000000011400780c */ /* 0x000fe20003f84270 */
[----:B------:R-:W-:Y:S01]  /*8560*/  UIADD3 UR14, UR5, 0x180, URZ ;  /* 0x00000180050e7890 */ /* 0x000fe2000fffe03f */
[----:B------:R-:W-:Y:S01]  /*8570*/  ISETP.NE.AND P1, PT, R6, 0x9, PT ;  /* 0x000000090600780c */ /* 0x000fe20003f25270 */
[----:B------:R-:W-:-:S02]  /*8580*/  UIADD3.X UR5, URZ, UR21, URZ, UP0, !UPT ;  /* 0x000000153f057290 */ /* 0x000fc400087fe43f */
[----:B------:R-:W-:Y:S01]  /*8590*/  UIADD3 UR15, UR8, 0x12180, URZ ;  /* 0x00012180080f7890 */ /* 0x000fe2000fffe03f */
[----:B------:R-:W-:Y:S02]  /*85a0*/  SEL R10, RZ, 0x1, P1 ;  /* 0x00000001ff0a7807 */ /* 0x000fe40000800000 */
[----:B------:R-:W-:Y:S01]  /*85b0*/  UMOV UR8, UR14 ;  /* 0x0000000e00087c82 */ /* 0x000fe20008000000 */
[----:B------:R-:W-:Y:S02]  /*85c0*/  SEL R6, R6, RZ, P1 ;  /* 0x000000ff06067207 */ /* 0x000fe40000800000 */
[----:B------:R-:W-:Y:S01]  /*85d0*/  LOP3.LUT R5, R5, R10, RZ, 0x3c, !PT ;  /* 0x0000000a05057212 */ /* 0x000fe200078e3cff */
[----:B------:R0:W-:Y:S02]  /*85e0*/  UTMALDG.3D [UR8], [UR4], desc[UR6] ;  /* 0x00000608040075b4 */ /* 0x0001e40008011000 */
[----:B0-----:R-:W-:Y:S01]  /*85f0*/  UMOV UR8, UR15 ;  /* 0x0000000f00087c82 */ /* 0x001fe20008000000 */
[----:B------:R-:W-:-:S02]  /*8600*/  UMOV UR11, UR19 ;  /* 0x00000013000b7c82 */ /* 0x000fc40008000000 */
[----:B------:R0:W-:Y:S02]  /*8610*/  UTMALDG.3D [UR8], [UR24], desc[UR6] ;  /* 0x00000608180075b4 */ /* 0x0001e40008011000 */
[----:B0-----:R-:W-:Y:S05]  /*8620*/  @P4 BRA `(.L_x_178) ;  /* 0xfffffffc00484947 */ /* 0x001fea000383ffff */
.L_x_174:
[----:B------:R-:W-:Y:S05]  /*8630*/  BSYNC B1 ;  /* 0x0000000000017941 */ /* 0x000fea0003800000 */
.L_x_173:
[----:B------:R-:W-:Y:S01]  /*8640*/  LOP3.LUT P5, RZ, R14, 0xff, RZ, 0xc0, !PT ;  /* 0x000000ff0eff7812 */ /* 0x000fe200078ac0ff */
[----:B------:R-:W-:Y:S01]  /*8650*/  VIADD R6, R15, UR13 ;  /* 0x0000000d0f067c36 */ /* 0x000fe20008000000 */
[----:B------:R-:W-:Y:S01]  /*8660*/  ULDC.64 UR4, c[0x0][0x650] ;  /* 0x0001940000047ab9 */ /* 0x000fe20000000a00 */
[----:B------:R-:W-:Y:S01]  /*8670*/  IMAD.U32 R11, RZ, RZ, UR13 ;  /* 0x0000000dff0b7e24 */ /* 0x000fe2000f8e00ff */
[----:B------:R-:W-:Y:S01]  /*8680*/  UISETP.GE.U32.AND UP0, UPT, UR13, 0x9, UPT ;  /* 0x000000090d00788c */ /* 0x000fe2000bf06070 */
[----:B------:R-:W-:Y:S01]  /*8690*/  BSSY B1, `(.L_x_179) ;  /* 0x000006b000017945 */ /* 0x000fe20003800000 */
[----:B------:R-:W-:Y:S02]  /*86a0*/  ISETP.GT.U32.AND P1, PT, R6, 0x8, PT ;  /* 0x000000080600780c */ /* 0x000fe40003f24070 */
[----:B------:R-:W-:Y:S02]  /*86b0*/  PRMT R14, RZ, 0x7610, R14 ;  /* 0x00007610ff0e7816 */ /* 0x000fe4000000000e */
[----:B------:R-:W-:-:S02]  /*86c0*/  ISETP.LT.U32.AND P1, PT, R11, 0x9, P1 ;  /* 0x000000090b00780c */ /* 0x000fc40000f21070 */
[----:B------:R-:W-:Y:S01]  /*86d0*/  PLOP3.LUT P4, PT, PT, PT, UP0, 0x80, 0x0 ;  /* 0x000000000000781c */ /* 0x000fe20003f8f008 */
[----:B------:R-:W0:Y:S01]  /*86e0*/  @P5 S2R R5, SR_CgaCtaId ;  /* 0x0000000000055919 */ /* 0x000e220000008800 */
[----:B------:R-:W-:-:S04]  /*86f0*/  @P5 MOV R4, 0x400 ;  /* 0x0000040000045802 */ /* 0x000fc80000000f00 */
[----:B0-----:R-:W-:Y:S01]  /*8700*/  @P5 LEA R10, R5, R4, 0x18 ;  /* 0x00000004050a5211 */ /* 0x001fe200078ec0ff */
[----:B------:R-:W-:-:S03]  /*8710*/  IMAD.WIDE.U32 R4, R6, 0x38e38e39, RZ ;  /* 0x38e38e3906047825 */ /* 0x000fc600078e00ff */
[----:B------:R0:W-:Y:S01]  /*8720*/  @P5 SYNCS.ARRIVE.TRANS64.A1T0 RZ, [R10+URZ+0xc8], RZ ;  /* 0x0000c8ff0aff59a7 */ /* 0x0001e2000810003f */
[----:B------:R-:W-:Y:S01]  /*8730*/  IADD3 R2, P5, R2, R8, RZ ;  /* 0x0000000802027210 */ /* 0x000fe20007fbe0ff */
[----:B------:R-:W-:Y:S01]  /*8740*/  IMAD.MOV.U32 R4, RZ, RZ, -0x1 ;  /* 0xffffffffff047424 */ /* 0x000fe200078e00ff */
[----:B------:R-:W-:Y:S02]  /*8750*/  SHF.R.U32.HI R11, RZ, 0x1, R5 ;  /* 0x00000001ff0b7819 */ /* 0x000fe40000011605 */
[----:B------:R-:W-:Y:S01]  /*8760*/  SEL R5, RZ, 0x1, !P1 ;  /* 0x00000001ff057807 */ /* 0x000fe20004800000 */
[----:B------:R-:W-:Y:S01]  /*8770*/  IMAD.X R3, R3, 0x1, R0, P5 ;  /* 0x0000000103037824 */ /* 0x000fe200028e0600 */
[----:B------:R-:W-:Y:S01]  /*8780*/  ISETP.GE.U32.AND P1, PT, R2, UR4, PT ;  /* 0x0000000402007c0c */ /* 0x000fe2000bf26070 */
[----:B------:R-:W-:Y:S01]  /*8790*/  IMAD R15, R11, -0x9, R6 ;  /* 0xfffffff70b0f7824 */ /* 0x000fe200078e0206 */
[----:B------:R-:W-:Y:S01]  /*87a0*/  LOP3.LUT R12, R12, R5, RZ, 0x3c, !PT ;  /* 0x000000050c0c7212 */ /* 0x000fe200078e3cff */
[----:B------:R-:W-:Y:S01]  /*87b0*/  IMAD.MOV.U32 R6, RZ, RZ, -0x1 ;  /* 0xffffffffff067424 */ /* 0x000fe200078e00ff */
[----:B------:R-:W-:Y:S01]  /*87c0*/  ISETP.GE.U32.AND.EX P1, PT, R3, UR5, PT, P1 ;  /* 0x0000000503007c0c */ /* 0x000fe2000bf26110 */
[----:B------:R-:W-:Y:S01]  /*87d0*/  IMAD.MOV.U32 R5, RZ, RZ, -0x1 ;  /* 0xffffffffff057424 */ /* 0x000fe200078e00ff */
[----:B------:R-:W-:-:S02]  /*87e0*/  @P4 LOP3.LUT R12, R12, 0x1, R11, 0x78, !PT ;  /* 0x000000010c0c4812 */ /* 0x000fc400078e780b */
[----:B0-----:R-:W-:-:S09]  /*87f0*/  PRMT R10, RZ, 0x7610, R10 ;  /* 0x00007610ff0a7816 */ /* 0x001fd2000000000a */
[----:B------:R-:W-:Y:S05]  /*8800*/  @P1 BRA `(.L_x_180) ;  /* 0x00000004004c1947 */ /* 0x000fea0003800000 */
[----:B------:R-:W0:Y:S01]  /*8810*/  S2R R17, SR_CTAID.X ;  /* 0x0000000000117919 */ /* 0x000e220000002500 */
[----:B------:R-:W-:Y:S01]  /*8820*/  ULDC.64 UR4, c[0x0][0x628] ;  /* 0x00018a0000047ab9 */ /* 0x000fe20000000a00 */
[----:B------:R-:W1:Y:S01]  /*8830*/  LDC R18, c[0x0][0x144] ;  /* 0x00005100ff127b82 */ /* 0x000e620000000800 */
[----:B------:R-:W-:Y:S01]  /*8840*/  ISETP.NE.U32.AND P1, PT, RZ, UR4, PT ;  /* 0x00000004ff007c0c */ /* 0x000fe2000bf25070 */
[----:B------:R-:W2:Y:S01]  /*8850*/  S2R R6, SR_CTAID.Y ;  /* 0x0000000000067919 */ /* 0x000ea20000002600 */
[----:B------:R-:W-:Y:S01]  /*8860*/  ULDC UR6, c[0x0][0x150] ;  /* 0x0000540000067ab9 */ /* 0x000fe20000000800 */
[----:B------:R-:W-:Y:S01]  /*8870*/  ULDC UR7, c[0x0][0x630] ;  /* 0x00018c0000077ab9 */ /* 0x000fe20000000800 */
[----:B------:R-:W-:Y:S01]  /*8880*/  ISETP.NE.AND.EX P1, PT, RZ, UR5, PT, P1 ;  /* 0x00000005ff007c0c */ /* 0x000fe2000bf25310 */
[----:B------:R-:W-:Y:S01]  /*8890*/  IMAD.MOV.U32 R4, RZ, RZ, R2 ;  /* 0x000000ffff047224 */ /* 0x000fe200078e0002 */
[----:B0-----:R-:W-:-:S05]  /*88a0*/  I2FP.F32.U32 R5, R17 ;  /* 0x0000001100057245 */ /* 0x001fca0000201000 */
[----:B------:R-:W-:Y:S01]  /*88b0*/  FMUL R20, R5, UR6 ;  /* 0x0000000605147c20 */ /* 0x000fe20008400000 */
[----:B------:R-:W-:-:S05]  /*88c0*/  IMAD.MOV.U32 R5, RZ, RZ, R3 ;  /* 0x000000ffff057224 */ /* 0x000fca00078e0003 */
[----:B--2---:R-:W-:Y:S05]  /*88d0*/  @!P1 BRA `(.L_x_181) ;  /* 0x0000000000289947 */ /* 0x004fea0003800000 */
[----:B------:R-:W-:Y:S02]  /*88e0*/  ULDC UR6, c[0x0][0x634] ;  /* 0x00018d0000067ab9 */ /* 0x000fe40000000800 */
[----:B------:R-:W-:-:S05]  /*88f0*/  IADD3 R5, P1, R2, UR6, RZ ;  /* 0x0000000602057c10 */ /* 0x000fca000ff3e0ff */
[----:B------:R-:W-:-:S04]  /*8900*/  IMAD.X R19, RZ, RZ, R3, P1 ;  /* 0x000000ffff137224 */ /* 0x000fc800008e0603 */
[----:B------:R-:W-:-:S04]  /*8910*/  IMAD.WIDE.U32 R10, R19, UR4, RZ ;  /* 0x00000004130a7c25 */ /* 0x000fc8000f8e00ff */
[----:B------:R-:W-:-:S04]  /*8920*/  IMAD.WIDE.U32 R10, P1, R5, UR5, R10 ;  /* 0x00000005050a7c25 */ /* 0x000fc8000f82000a */
[----:B------:R-:W-:-:S04]  /*8930*/  IMAD.WIDE.U32 R4, R5, UR4, RZ ;  /* 0x0000000405047c25 */ /* 0x000fc8000f8e00ff */
[----:B------:R-:W-:Y:S01]  /*8940*/  IMAD.MOV.U32 R4, RZ, RZ, R11 ;  /* 0x000000ffff047224 */ /* 0x000fe200078e000b */
[----:B------:R-:W-:Y:S01]  /*8950*/  IADD3 RZ, P4, R5, R10, RZ ;  /* 0x0000000a05ff7210 */ /* 0x000fe20007f9e0ff */
[----:B------:R-:W-:-:S04]  /*8960*/  IMAD.X R5, RZ, RZ, RZ, P1 ;  /* 0x000000ffff057224 */ /* 0x000fc800008e06ff */
[----:B------:R-:W-:-:S08]  /*8970*/  IMAD.WIDE.U32.X R4, R19, UR5, R4, P4 ;  /* 0x0000000513047c25 */ /* 0x000fd0000a0e0404 */
.L_x_181:
[--C-:B------:R-:W-:Y:S01]  /*8980*/  SHF.R.U64 R16, R4, UR7, R5.reuse ;  /* 0x0000000704107c19 */ /* 0x100fe20008001205 */
[----:B------:R-:W0:Y:S01]  /*8990*/  F2I.U32.TRUNC.NTZ R20, R20 ;  /* 0x0000001400147305 */ /* 0x000e22000020f000 */
[----:B------:R-:W-:Y:S01]  /*89a0*/  SHF.R.U32.HI R4, RZ, UR7, R5 ;  /* 0x00000007ff047c19 */ /* 0x000fe20008011605 */
[----:B------:R-:W-:Y:S01]  /*89b0*/  ULDC.64 UR4, c[0x0][0x620] ;  /* 0x0001880000047ab9 */ /* 0x000fe20000000a00 */
[----:B------:R-:W-:Y:S01]  /*89c0*/  IADD3 R11, P1, RZ, -R16, RZ ;  /* 0x80000010ff0b7210 */ /* 0x000fe20007f3e0ff */
[----:B------:R-:W-:Y:S01]  /*89d0*/  ULDC.64 UR6, c[0x0][0x640] ;  /* 0x0001900000067ab9 */ /* 0x000fe20000000a00 */
[----:B------:R-:W2:Y:S03]  /*89e0*/  LDC R21, c[0x0][0x148] ;  /* 0x00005200ff157b82 */ /* 0x000ea60000000800 */
[----:B------:R-:W-:Y:S01]  /*89f0*/  IMAD.X R4, RZ, RZ, ~R4, P1 ;  /* 0x000000ffff047224 */ /* 0x000fe200008e0e04 */
[----:B------:R-:W-:-:S03]  /*8a00*/  ISETP.NE.U32.AND P1, PT, RZ, UR6, PT ;  /* 0x00000006ff007c0c */ /* 0x000fc6000bf25070 */
[----:B------:R-:W-:Y:S01]  /*8a10*/  IMAD R10, R4, UR4, RZ ;  /* 0x00000004040a7c24 */ /* 0x000fe2000f8e02ff */
[----:B------:R-:W-:Y:S01]  /*8a20*/  ISETP.NE.AND.EX P1, PT, RZ, UR7, PT, P1 ;  /* 0x00000007ff007c0c */ /* 0x000fe2000bf25310 */
[----:B------:R-:W-:Y:S01]  /*8a30*/  IMAD.WIDE.U32 R4, R11, UR4, R2 ;  /* 0x000000040b047c25 */ /* 0x000fe2000f8e0002 */
[----:B------:R-:W-:-:S03]  /*8a40*/  ULDC UR4, c[0x0][0x618] ;  /* 0x0001860000047ab9 */ /* 0x000fc60000000800 */
[----:B------:R-:W-:Y:S01]  /*8a50*/  IMAD R11, R11, UR5, R10 ;  /* 0x000000050b0b7c24 */ /* 0x000fe2000f8e020a */
[----:B------:R-:W-:Y:S01]  /*8a60*/  ULDC UR5, c[0x0][0x154] ;  /* 0x0000550000057ab9 */ /* 0x000fe20000000800 */
[----:B0-----:R-:W-:Y:S02]  /*8a70*/  IMAD.MOV R10, RZ, RZ, -R20 ;  /* 0x000000ffff0a7224 */ /* 0x001fe400078e0a14 */
[----:B------:R-:W-:Y:S02]  /*8a80*/  IMAD.IADD R5, R5, 0x1, R11 ;  /* 0x0000000105057824 */ /* 0x000fe400078e020b */
[----:B-1----:R-:W-:Y:S01]  /*8a90*/  IMAD R17, R18, R10, R17 ;  /* 0x0000000a12117224 */ /* 0x002fe200078e0211 */
[----:B------:R-:W-:Y:S02]  /*8aa0*/  I2FP.F32.U32 R10, R6 ;  /* 0x00000006000a7245 */ /* 0x000fe40000201000 */
[--C-:B------:R-:W-:Y:S02]  /*8ab0*/  SHF.R.U64 R18, R4, UR4, R5.reuse ;  /* 0x0000000404127c19 */ /* 0x100fe40008001205 */
[----:B------:R-:W-:Y:S01]  /*8ac0*/  SHF.R.U32.HI R5, RZ, UR4, R5 ;  /* 0x00000004ff057c19 */ /* 0x000fe20008011605 */
[----:B------:R-:W-:Y:S01]  /*8ad0*/  FMUL R10, R10, UR5 ;  /* 0x000000050a0a7c20 */ /* 0x000fe20008400000 */
[----:B------:R-:W-:-:S02]  /*8ae0*/  ULDC UR4, c[0x0][0x608] ;  /* 0x0001820000047ab9 */ /* 0x000fc40000000800 */
[--C-:B------:R-:W-:Y:S01]  /*8af0*/  SHF.R.U64 R20, R18, UR4, R5.reuse ;  /* 0x0000000412147c19 */ /* 0x100fe20008001205 */
[----:B------:R0:W1:Y:S01]  /*8b00*/  F2I.U32.TRUNC.NTZ R22, R10 ;  /* 0x0000000a00167305 */ /* 0x000062000020f000 */
[----:B------:R-:W-:Y:S01]  /*8b10*/  SHF.R.U32.HI R5, RZ, UR4, R5 ;  /* 0x00000004ff057c19 */ /* 0x000fe20008011605 */
[----:B------:R-:W-:-:S03]  /*8b20*/  ULDC UR4, c[0x0][0x658] ;  /* 0x0001960000047ab9 */ /* 0x000fc60000000800 */
[--C-:B------:R-:W-:Y:S02]  /*8b30*/  SHF.R.U64 R19, R20, UR4, R5.reuse ;  /* 0x0000000414137c19 */ /* 0x100fe40008001205 */
[----:B------:R-:W-:-:S03]  /*8b40*/  SHF.R.U32.HI R23, RZ, UR4, R5 ;  /* 0x00000004ff177c19 */ /* 0x000fc60008011605 */
[----:B------:R-:W-:Y:S02]  /*8b50*/  IMAD.MOV.U32 R4, RZ, RZ, R19 ;  /* 0x000000ffff047224 */ /* 0x000fe400078e0013 */
[----:B------:R-:W-:Y:S01]  /*8b60*/  IMAD.MOV.U32 R5, RZ, RZ, R23 ;  /* 0x000000ffff057224 */ /* 0x000fe200078e0017 */
[----:B0-----:R-:W-:Y:S06]  /*8b70*/  @!P1 BRA `(.L_x_182) ;  /* 0x0000000000289947 */ /* 0x001fec0003800000 */
        /* <DEDUP_REMOVED lines=10> */
.L_x_182:
[----:B------:R-:W-:Y:S01]  /*8c20*/  ULDC UR4, c[0x0][0x648] ;  /* 0x0001920000047ab9 */ /* 0x000fe20000000800 */
[----:B-1----:R-:W-:Y:S01]  /*8c30*/  IMAD.MOV R22, RZ, RZ, -R22 ;  /* 0x000000ffff167224 */ /* 0x002fe200078e0a16 */
[----:B------:R-:W-:Y:S01]  /*8c40*/  SHF.R.U64 R5, R4, UR4, R5 ;  /* 0x0000000404057c19 */ /* 0x000fe20008001205 */
[----:B------:R-:W-:Y:S01]  /*8c50*/  ULDC UR4, c[0x0][0x638] ;  /* 0x00018e0000047ab9 */ /* 0x000fe20000000800 */
[----:B------:R-:W-:Y:S01]  /*8c60*/  LOP3.LUT R4, R20, UR17, RZ, 0xc0, !PT ;  /* 0x0000001114047c12 */ /* 0x000fe2000f8ec0ff */
[----:B--2---:R-:W-:Y:S01]  /*8c70*/  @P2 IMAD R17, R21, R22, R6 ;  /* 0x0000001615112224 */ /* 0x004fe200078e0206 */
[----:B------:R-:W-:Y:S01]  /*8c80*/  LOP3.LUT R18, R18, UR16, RZ, 0xc0, !PT ;  /* 0x0000001012127c12 */ /* 0x000fe2000f8ec0ff */
[----:B------:R-:W-:Y:S01]  /*8c90*/  IMAD.MOV R6, RZ, RZ, -R5 ;  /* 0x000000ffff067224 */ /* 0x000fe200078e0a05 */
[----:B------:R-:W-:Y:S01]  /*8ca0*/  ULDC UR5, c[0x0][0x610] ;  /* 0x0001840000057ab9 */ /* 0x000fe20000000800 */
[----:B------:R-:W-:Y:S02]  /*8cb0*/  IMAD R4, R5, UR18, R4 ;  /* 0x0000001205047c24 */ /* 0x000fe4000f8e0204 */
[----:B------:R-:W-:Y:S01]  /*8cc0*/  IMAD R19, R6, UR4, R19 ;  /* 0x0000000406137c24 */ /* 0x000fe2000f8e0213 */
[----:B------:R-:W-:Y:S01]  /*8cd0*/  ULDC UR4, c[0x0][0x600] ;  /* 0x0001800000047ab9 */ /* 0x000fe20000000800 */
[----:B------:R-:W-:-:S02]  /*8ce0*/  IMAD R17, R4, UR5, R17 ;  /* 0x0000000504117c24 */ /* 0x000fc4000f8e0211 */
[----:B------:R-:W-:Y:S02]  /*8cf0*/  IMAD R6, R19, UR4, R18 ;  /* 0x0000000413067c24 */ /* 0x000fe4000f8e0212 */
[----:B------:R-:W-:Y:S02]  /*8d00*/  IMAD.MOV.U32 R10, RZ, RZ, 0x1 ;  /* 0x00000001ff0a7424 */ /* 0x000fe400078e00ff */
[----:B------:R-:W-:Y:S01]  /*8d10*/  IMAD.MOV.U32 R4, RZ, RZ, R16 ;  /* 0x000000ffff047224 */ /* 0x000fe200078e0010 */
[----:B------:R-:W-:Y:S02]  /*8d20*/  SEL R5, R6, R17, !P2 ;  /* 0x0000001106057207 */ /* 0x000fe40005000000 */
[----:B------:R-:W-:-:S07]  /*8d30*/  SEL R6, R17, R6, !P2 ;  /* 0x0000000611067207 */ /* 0x000fce0005000000 */
.L_x_180:
[----:B------:R-:W-:Y:S05]  /*8d40*/  BSYNC B1 ;  /* 0x0000000000017941 */ /* 0x000fea0003800000 */
.L_x_179:
[----:B------:R-:W-:-:S13]  /*8d50*/  LOP3.LUT P1, RZ, R10, 0xff, RZ, 0xc0, !PT ;  /* 0x000000ff0aff7812 */ /* 0x000fda000782c0ff */
[----:B------:R-:W-:Y:S05]  /*8d60*/  @P1 BRA `(.L_x_183) ;  /* 0xfffffff400441947 */ /* 0x000fea000383ffff */
[----:B------:R-:W-:Y:S05]  /*8d70*/  BSYNC B0 ;  /* 0x0000000000007941 */ /* 0x000fea0003800000 */
.L_x_171:
[----:B------:R-:W-:-:S03]  /*8d80*/  UMOV UR4, 0xffffffff ;  /* 0xffffffff00047882 */ /* 0x000fc60000000000 */
[----:B------:R-:W-:Y:S05]  /*8d90*/  BRA.DIV UR4, `(.L_x_184) ;  /* 0x0000000a04007947 */ /* 0x000fea000b800000 */
[----:B------:R-:W-:-:S13]  /*8da0*/  ELECT P0, URZ, PT ;  /* 0x00000000003f782f */ /* 0x000fda0003800000 */
.L_x_205:
[----:B------:R-:W-:Y:S04]  /*8db0*/  BSSY B0, `(.L_x_185) ;  /* 0x0000058000007945 */ /* 0x000fe80003800000 */
[----:B------:R-:W-:Y:S05]  /*8dc0*/  @!P0 BRA `(.L_x_186) ;  /* 0x0000000400588947 */ /* 0x000fea0003800000 */
[----:B------:R-:W-:-:S04]  /*8dd0*/  LOP3.LUT R7, R7, 0x2, RZ, 0xfc, !PT ;  /* 0x0000000207077812 */ /* 0x000fc800078efcff */
[----:B------:R-:W-:-:S13]  /*8de0*/  ISETP.NE.AND P0, PT, R7, 0x3, PT ;  /* 0x000000030700780c */ /* 0x000fda0003f05270 */
[----:B------:R-:W-:Y:S05]  /*8df0*/  @!P0 BRA `(.L_x_187) ;  /* 0x0000000000048947 */ /* 0x000fea0003800000 */
[----:B------:R-:W-:Y:S01]  /*8e00*/  BPT.TRAP 0x1 ;  /* 0x000000040000795c */ /* 0x000fe20000300000 */
.L_x_187:
[----:B------:R-:W0:Y:S01]  /*8e10*/  S2R R3, SR_CgaCtaId ;  /* 0x0000000000037919 */ /* 0x000e220000008800 */
[----:B------:R-:W-:Y:S02]  /*8e20*/  MOV R0, 0x400 ;  /* 0x0000040000007802 */ /* 0x000fe40000000f00 */
[----:B------:R-:W-:Y:S02]  /*8e30*/  SHF.L.U32 R2, R12, 0x1f, RZ ;  /* 0x0000001f0c027819 */ /* 0x000fe400000006ff */
[----:B0-----:R-:W-:-:S05]  /*8e40*/  LEA R0, R3, R0, 0x18 ;  /* 0x0000000003007211 */ /* 0x001fca00078ec0ff */
[----:B------:R-:W-:-:S04]  /*8e50*/  VIADD R0, R0, 0x48 ;  /* 0x0000004800007836 */ /* 0x000fc80000000000 */
[C---:B------:R-:W-:Y:S02]  /*8e60*/  IMAD R5, R15.reuse, 0x8, R0 ;  /* 0x000000080f057824 */ /* 0x040fe400078e0200 */
[----:B------:R-:W-:Y:S02]  /*8e70*/  VIADD R15, R15, 0x1 ;  /* 0x000000010f0f7836 */ /* 0x000fe40000000000 */
[----:B------:R-:W0:Y:S03]  /*8e80*/  SYNCS.PHASECHK.TRANS64.TRYWAIT P0, [R5+URZ], R2 ;  /* 0x00000002050075a7 */ /* 0x000e26000800017f */
[----:B------:R-:W-:-:S04]  /*8e90*/  ISETP.NE.AND P1, PT, R15, 0x9, PT ;  /* 0x000000090f00780c */ /* 0x000fc80003f25270 */
[----:B------:R-:W-:Y:S02]  /*8ea0*/  SEL R3, RZ, 0x1, P1 ;  /* 0x00000001ff037807 */ /* 0x000fe40000800000 */
[----:B------:R-:W-:Y:S02]  /*8eb0*/  SEL R15, R15, RZ, P1 ;  /* 0x000000ff0f0f7207 */ /* 0x000fe40000800000 */
[----:B------:R-:W-:-:S03]  /*8ec0*/  LOP3.LUT R12, R12, R3, RZ, 0x3c, !PT ;  /* 0x000000030c0c7212 */ /* 0x000fc600078e3cff */
[----:B------:R-:W-:Y:S01]  /*8ed0*/  IMAD R7, R15, 0x8, R0 ;  /* 0x000000080f077824 */ /* 0x000fe200078e0200 */
[----:B------:R-:W-:Y:S01]  /*8ee0*/  SHF.L.U32 R4, R12, 0x1f, RZ ;  /* 0x0000001f0c047819 */ /* 0x000fe200000006ff */
[----:B0-----:R-:W-:Y:S06]  /*8ef0*/  @!P0 BRA `(.L_x_188) ;  /* 0x0000000400cc8947 */ /* 0x001fec0003800000 */
.L_x_206:
[----:B------:R-:W1:Y:S01]  /*8f00*/  SYNCS.PHASECHK.TRANS64.TRYWAIT P0, [R7+URZ], R4 ;  /* 0x00000004070075a7 */ /* 0x000e62000800017f */
[----:B0-----:R-:W-:-:S05]  /*8f10*/  VIADD R2, R15, 0x1 ;  /* 0x000000010f027836 */ /* 0x001fca0000000000 */
[----:B------:R-:W-:-:S04]  /*8f20*/  ISETP.NE.AND P1, PT, R2, 0x9, PT ;  /* 0x000000090200780c */ /* 0x000fc80003f25270 */
[----:B------:R-:W-:Y:S02]  /*8f30*/  SEL R3, RZ, 0x1, P1 ;  /* 0x00000001ff037807 */ /* 0x000fe40000800000 */
[----:B------:R-:W-:Y:S02]  /*8f40*/  SEL R9, R2, RZ, P1 ;  /* 0x000000ff02097207 */ /* 0x000fe40000800000 */
[----:B------:R-:W-:-:S03]  /*8f50*/  LOP3.LUT R12, R12, R3, RZ, 0x3c, !PT ;  /* 0x000000030c0c7212 */ /* 0x000fc600078e3cff */
[----:B------:R-:W-:Y:S01]  /*8f60*/  IMAD R6, R9, 0x8, R0 ;  /* 0x0000000809067824 */ /* 0x000fe200078e0200 */
[----:B------:R-:W-:Y:S01]  /*8f70*/  SHF.L.U32 R5, R12, 0x1f, RZ ;  /* 0x0000001f0c057819 */ /* 0x000fe200000006ff */
[----:B-1----:R-:W-:Y:S06]  /*8f80*/  @!P0 BRA `(.L_x_189) ;  /* 0x0000000400bc8947 */ /* 0x002fec0003800000 */
.L_x_207:
[----:B------:R-:W1:Y:S01]  /*8f90*/  SYNCS.PHASECHK.TRANS64.TRYWAIT P0, [R6+URZ], R5 ;  /* 0x00000005060075a7 */ /* 0x000e62000800017f */
[----:B------:R-:W-:-:S05]  /*8fa0*/  VIADD R2, R9, 0x1 ;  /* 0x0000000109027836 */ /* 0x000fca0000000000 */
[----:B------:R-:W-:-:S04]  /*8fb0*/  ISETP.NE.AND P1, PT, R2, 0x9, PT ;  /* 0x000000090200780c */ /* 0x000fc80003f25270 */
[----:B------:R-:W-:Y:S02]  /*8fc0*/  SEL R3, RZ, 0x1, P1 ;  /* 0x00000001ff037807 */ /* 0x000fe40000800000 */
[----:B0-----:R-:W-:Y:S02]  /*8fd0*/  SEL R7, R2, RZ, P1 ;  /* 0x000000ff02077207 */ /* 0x001fe40000800000 */
[----:B------:R-:W-:-:S03]  /*8fe0*/  LOP3.LUT R12, R12, R3, RZ, 0x3c, !PT ;  /* 0x000000030c0c7212 */ /* 0x000fc600078e3cff */
[----:B------:R-:W-:Y:S01]  /*8ff0*/  IMAD R9, R7, 0x8, R0 ;  /* 0x0000000807097824 */ /* 0x000fe200078e0200 */
[----:B------:R-:W-:Y:S01]  /*9000*/  SHF.L.U32 R4, R12, 0x1f, RZ ;  /* 0x0000001f0c047819 */ /* 0x000fe200000006ff */
[----:B-1----:R-:W-:Y:S06]  /*9010*/  @!P0 BRA `(.L_x_190) ;  /* 0x0000000400ac8947 */ /* 0x002fec0003800000 */
.L_x_208:
[----:B------:R-:W1:Y:S01]  /*9020*/  SYNCS.PHASECHK.TRANS64.TRYWAIT P0, [R9+URZ], R4 ;  /* 0x00000004090075a7 */ /* 0x000e62000800017f */
[----:B------:R-:W-:-:S05]  /*9030*/  VIADD R2, R7, 0x1 ;  /* 0x0000000107027836 */ /* 0x000fca0000000000 */
[----:B------:R-:W-:-:S04]  /*9040*/  ISETP.NE.AND P1, PT, R2, 0x9, PT ;  /* 0x000000090200780c */ /* 0x000fc80003f25270 */
[----:B------:R-:W-:Y:S02]  /*9050*/  SEL R3, RZ, 0x1, P1 ;  /* 0x00000001ff037807 */ /* 0x000fe40000800000 */
[----:B------:R-:W-:Y:S02]  /*9060*/  SEL R7, R2, RZ, P1 ;  /* 0x000000ff02077207 */ /* 0x000fe40000800000 */
[----:B------:R-:W-:-:S03]  /*9070*/  LOP3.LUT R12, R12, R3, RZ, 0x3c, !PT ;  /* 0x000000030c0c7212 */ /* 0x000fc600078e3cff */
[----:B0-----:R-:W-:Y:S01]  /*9080*/  IMAD R6, R7, 0x8, R0 ;  /* 0x0000000807067824 */ /* 0x001fe200078e0200 */
[----:B------:R-:W-:Y:S01]  /*9090*/  SHF.L.U32 R5, R12, 0x1f, RZ ;  /* 0x0000001f0c057819 */ /* 0x000fe200000006ff */
[----:B-1----:R-:W-:Y:S06]  /*90a0*/  @!P0 BRA `(.L_x_191) ;  /* 0x00000004009c8947 */ /* 0x002fec0003800000 */
.L_x_209:
        /* <DEDUP_REMOVED lines=9> */
.L_x_210:
[----:B------:R-:W1:Y:S01]  /*9140*/  SYNCS.PHASECHK.TRANS64.TRYWAIT P0, [R9+URZ], R4 ;  /* 0x00000004090075a7 */ /* 0x000e62000800017f */
[----:B------:R-:W-:-:S05]  /*9150*/  VIADD R2, R7, 0x1 ;  /* 0x0000000107027836 */ /* 0x000fca0000000000 */
[----:B------:R-:W-:-:S04]  /*9160*/  ISETP.NE.AND P1, PT, R2, 0x9, PT ;  /* 0x000000090200780c */ /* 0x000fc80003f25270 */
[----:B------:R-:W-:Y:S02]  /*9170*/  SEL R3, RZ, 0x1, P1 ;  /* 0x00000001ff037807 */ /* 0x000fe40000800000 */
[----:B------:R-:W-:Y:S02]  /*9180*/  SEL R7, R2, RZ, P1 ;  /* 0x000000ff02077207 */ /* 0x000fe40000800000 */
[----:B------:R-:W-:-:S03]  /*9190*/  LOP3.LUT R12, R12, R3, RZ, 0x3c, !PT ;  /* 0x000000030c0c7212 */ /* 0x000fc600078e3cff */
[----:B------:R-:W-:Y:S01]  /*91a0*/  IMAD R8, R7, 0x8, R0 ;  /* 0x0000000807087824 */ /* 0x000fe200078e0200 */
[----:B0-----:R-:W-:Y:S01]  /*91b0*/  SHF.L.U32 R5, R12, 0x1f, RZ ;  /* 0x0000001f0c057819 */ /* 0x001fe200000006ff */
[----:B-1----:R-:W-:Y:S06]  /*91c0*/  @!P0 BRA `(.L_x_193) ;  /* 0x00000004007c8947 */ /* 0x002fec0003800000 */
.L_x_211:
[----:B------:R-:W1:Y:S01]  /*91d0*/  SYNCS.PHASECHK.TRANS64.TRYWAIT P0, [R8+URZ], R5 ;  /* 0x00000005080075a7 */ /* 0x000e62000800017f */
[----:B------:R-:W-:-:S05]  /*91e0*/  VIADD R2, R7, 0x1 ;  /* 0x0000000107027836 */ /* 0x000fca0000000000 */
[----:B------:R-:W-:-:S04]  /*91f0*/  ISETP.NE.AND P1, PT, R2, 0x9, PT ;  /* 0x000000090200780c */ /* 0x000fc80003f25270 */
[----:B------:R-:W-:Y:S02]  /*9200*/  SEL R3, RZ, 0x1, P1 ;  /* 0x00000001ff037807 */ /* 0x000fe40000800000 */
[----:B------:R-:W-:Y:S02]  /*9210*/  SEL R7, R2, RZ, P1 ;  /* 0x000000ff02077207 */ /* 0x000fe40000800000 */
[----:B0-----:R-:W-:-:S03]  /*9220*/  LOP3.LUT R9, R12, R3, RZ, 0x3c, !PT ;  /* 0x000000030c097212 */ /* 0x001fc600078e3cff */
[----:B------:R-:W-:Y:S01]  /*9230*/  IMAD R11, R7, 0x8, R0 ;  /* 0x00000008070b7824 */ /* 0x000fe200078e0200 */
[----:B------:R-:W-:Y:S01]  /*9240*/  SHF.L.U32 R6, R9, 0x1f, RZ ;  /* 0x0000001f09067819 */ /* 0x000fe200000006ff */
[----:B-1----:R-:W-:Y:S06]  /*9250*/  @!P0 BRA `(.L_x_194) ;  /* 0x00000004006c8947 */ /* 0x002fec0003800000 */
.L_x_212:
[----:B------:R-:W1:Y:S01]  /*9260*/  SYNCS.PHASECHK.TRANS64.TRYWAIT P0, [R11+URZ], R6 ;  /* 0x000000060b0075a7 */ /* 0x000e62000800017f */
[----:B------:R-:W-:-:S05]  /*9270*/  VIADD R2, R7, 0x1 ;  /* 0x0000000107027836 */ /* 0x000fca0000000000 */
[----:B------:R-:W-:-:S04]  /*9280*/  ISETP.NE.AND P1, PT, R2, 0x9, PT ;  /* 0x000000090200780c */ /* 0x000fc80003f25270 */
[----:B------:R-:W-:Y:S02]  /*9290*/  SEL R4, RZ, 0x1, P1 ;  /* 0x00000001ff047807 */ /* 0x000fe40000800000 */
[----:B------:R-:W-:Y:S02]  /*92a0*/  SEL R3, R2, RZ, P1 ;  /* 0x000000ff02037207 */ /* 0x000fe40000800000 */
[----:B------:R-:W-:Y:S01]  /*92b0*/  LOP3.LUT R4, R9, R4, RZ, 0x3c, !PT ;  /* 0x0000000409047212 */ /* 0x000fe200078e3cff */
[----:B-1----:R-:W-:Y:S06]  /*92c0*/  @!P0 BRA `(.L_x_195) ;  /* 0x0000000400648947 */ /* 0x002fec0003800000 */
.L_x_213:
[----:B------:R-:W-:Y:S01]  /*92d0*/  IMAD R3, R3, 0x8, R0 ;  /* 0x0000000803037824 */ /* 0x000fe200078e0200 */
[----:B------:R-:W-:-:S07]  /*92e0*/  SHF.L.U32 R0, R4, 0x1f, RZ ;  /* 0x0000001f04007819 */ /* 0x000fce00000006ff */
.L_x_196:
[----:B--2---:R2:W3:Y:S02]  /*92f0*/  SYNCS.PHASECHK.TRANS64.TRYWAIT P0, [R3+URZ], R0 ;  /* 0x00000000030075a7 */ /* 0x0044e4000800017f */
[----:B---3--:R-:W-:Y:S05]  /*9300*/  @!P0 NANOSLEEP.SYNCS 0x989680 ;  /* 0x009896800000895d */ /* 0x008fea0003900000 */
[----:B------:R-:W3:Y:S02]  /*9310*/  @!P0 SYNCS.PHASECHK.TRANS64 P0, [R3+URZ], R0 ;  /* 0x00000000030085a7 */ /* 0x000ee4000800007f */
[----:B---3--:R-:W-:Y:S05]  /*9320*/  @!P0 BRA `(.L_x_196) ;  /* 0xfffffffc00f08947 */ /* 0x008fea000383ffff */
.L_x_186:
[----:B------:R-:W-:Y:S05]  /*9330*/  BSYNC B0 ;  /* 0x0000000000007941 */ /* 0x000fea0003800000 */
.L_x_185:
[----:B------:R-:W-:Y:S05]  /*9340*/  EXIT ;  /* 0x000000000000794d */ /* 0x000fea0003800000 */
.L_x_16:
[----:B0-----:R-:W-:-:S04]  /*9350*/  IMAD.U32 R17, RZ, RZ, UR11 ;  /* 0x0000000bff117e24 */ /* 0x001fc8000f8e00ff */
[----:B------:R0:W1:Y:S03]  /*9360*/  SYNCS.PHASECHK.TRANS64.TRYWAIT P0, [R17+URZ+-0x8], R16 ;  /* 0xfffff810110075a7 */ /* 0x000066000800017f */
[----:B-1----:R-:W-:Y:S05]  /*9370*/  @!P0 NANOSLEEP.SYNCS 0x989680 ;  /* 0x009896800000895d */ /* 0x002fea0003900000 */
[----:B------:R-:W1:Y:S02]  /*9380*/  @!P0 SYNCS.PHASECHK.TRANS64 P0, [R17+URZ+-0x8], R16 ;  /* 0xfffff810110085a7 */ /* 0x000e64000800007f */
[----:B-1----:R-:W-:Y:S05]  /*9390*/  @!P0 BRA `(.L_x_16) ;  /* 0xfffffffc00ec8947 */ /* 0x002fea000383ffff */
[----:B------:R-:W-:Y:S05]  /*93a0*/  BRA `(.L_x_197) ;  /* 0xffffff80005c7947 */ /* 0x000fea000383ffff */
.L_x_21:
[----:B-1----:R-:W-:-:S04]  /*93b0*/  IMAD.U32 R17, RZ, RZ, UR6 ;  /* 0x00000006ff117e24 */ /* 0x002fc8000f8e00ff */
[----:B------:R1:W2:Y:S03]  /*93c0*/  SYNCS.PHASECHK.TRANS64.TRYWAIT P0, [R17+URZ], R16 ;  /* 0x00000010110075a7 */ /* 0x0002a6000800017f */
[----:B--2---:R-:W-:Y:S05]  /*93d0*/  @!P0 NANOSLEEP.SYNCS 0x989680 ;  /* 0x009896800000895d */ /* 0x004fea0003900000 */
[----:B------:R-:W2:Y:S02]  /*93e0*/  @!P0 SYNCS.PHASECHK.TRANS64 P0, [R17+URZ], R16 ;  /* 0x00000010110085a7 */ /* 0x000ea4000800007f */
[----:B--2---:R-:W-:Y:S05]  /*93f0*/  @!P0 BRA `(.L_x_21) ;  /* 0xfffffffc00ec8947 */ /* 0x004fea000383ffff */
[----:B------:R-:W-:Y:S05]  /*9400*/  BRA `(.L_x_20) ;  /* 0xffffff8400887947 */ /* 0x000fea000383ffff */
.L_x_27:
[----:B-1----:R-:W-:-:S04]  /*9410*/  IMAD.U32 R18, RZ, RZ, UR16 ;  /* 0x00000010ff127e24 */ /* 0x002fc8000f8e00ff */
[----:B------:R1:W2:Y:S03]  /*9420*/  SYNCS.PHASECHK.TRANS64.TRYWAIT P0, [R18+URZ], R17 ;  /* 0x00000011120075a7 */ /* 0x0002a6000800017f */
[----:B--2---:R-:W-:Y:S05]  /*9430*/  @!P0 NANOSLEEP.SYNCS 0x989680 ;  /* 0x009896800000895d */ /* 0x004fea0003900000 */
[----:B------:R-:W2:Y:S02]  /*9440*/  @!P0 SYNCS.PHASECHK.TRANS64 P0, [R18+URZ], R17 ;  /* 0x00000011120085a7 */ /* 0x000ea4000800007f */
[----:B--2---:R-:W-:Y:S05]  /*9450*/  @!P0 BRA `(.L_x_27) ;  /* 0xfffffffc00ec8947 */ /* 0x004fea000383ffff */
[----:B------:R-:W-:Y:S05]  /*9460*/  BRA `(.L_x_26) ;  /* 0xffffff8c00f07947 */ /* 0x000fea000383ffff */
.L_x_35:
[----:B0-----:R-:W-:-:S04]  /*9470*/  IMAD.U32 R17, RZ, RZ, UR11 ;  /* 0x0000000bff117e24 */ /* 0x001fc8000f8e00ff */
[----:B------:R0:W1:Y:S03]  /*9480*/  SYNCS.PHASECHK.TRANS64.TRYWAIT P0, [R17+URZ+0x8], R16 ;  /* 0x00000810110075a7 */ /* 0x000066000800017f */
[----:B-1----:R-:W-:Y:S05]  /*9490*/  @!P0 NANOSLEEP.SYNCS 0x989680 ;  /* 0x009896800000895d */ /* 0x002fea0003900000 */
[----:B------:R-:W1:Y:S02]  /*94a0*/  @!P0 SYNCS.PHASECHK.TRANS64 P0, [R17+URZ+0x8], R16 ;  /* 0x00000810110085a7 */ /* 0x000e64000800007f */
[----:B-1----:R-:W-:Y:S05]  /*94b0*/  @!P0 BRA `(.L_x_35) ;  /* 0xfffffffc00ec8947 */ /* 0x002fea000383ffff */
[----:B------:R-:W-:Y:S05]  /*94c0*/  BRA `(.L_x_198) ;  /* 0xffffff9c00787947 */ /* 0x000fea000383ffff */
.L_x_172:
[----:B------:R-:W-:Y:S01]  /*94d0*/  BSSY B1, `(.L_x_199) ;  /* 0x0000006000017945 */ /* 0x000fe20003800000 */
[----:B------:R-:W-:-:S07]  /*94e0*/  IMAD.MOV.U32 R10, RZ, RZ, -0x1 ;  /* 0xffffffffff0a7424 */ /* 0x000fce00078e00ff */
[----:B------:R-:W-:Y:S05]  /*94f0*/  WARPSYNC.COLLECTIVE R10, `(.L_x_200) ;  /* 0x000000000a0c7348 */ /* 0x000fea0003c00000 */
[----:B------:R-:W-:Y:S02]  /*9500*/  ELECT P1, UR62, PT ;  /* 0x00000000003e782f */ /* 0x000fe40003820000 */
[----:B------:R-:W-:Y:S01]  /*9510*/  MOV R10, UR62 ;  /* 0x0000003e000a7c02 */ /* 0x000fe20008000f00 */
[----:B------:R-:W-:Y:S10]  /*9520*/  ENDCOLLECTIVE ;  /* 0x000000000000791b */ /* 0x000ff40003800000 */
.L_x_200:
[----:B------:R-:W-:Y:S05]  /*9530*/  BSYNC B1 ;  /* 0x0000000000017941 */ /* 0x000fea0003800000 */
.L_x_199:
[----:B------:R-:W-:Y:S05]  /*9540*/  BRA `(.L_x_201) ;  /* 0xffffffec00587947 */ /* 0x000fea000383ffff */
.L_x_175:
[----:B-1----:R1:W2:Y:S02]  /*9550*/  SYNCS.PHASECHK.TRANS64.TRYWAIT P1, [R19+URZ+0x48], R10 ;  /* 0x0000480a130075a7 */ /* 0x0022a4000802017f */
[----:B--2---:R-:W-:Y:S05]  /*9560*/  @!P1 NANOSLEEP.SYNCS 0x989680 ;  /* 0x009896800000995d */ /* 0x004fea0003900000 */
[----:B------:R-:W2:Y:S02]  /*9570*/  @!P1 SYNCS.PHASECHK.TRANS64 P1, [R19+URZ+0x48], R10 ;  /* 0x0000480a130095a7 */ /* 0x000ea4000802007f */
[----:B--2---:R-:W-:Y:S05]  /*9580*/  @!P1 BRA `(.L_x_175) ;  /* 0xfffffffc00f09947 */ /* 0x004fea000383ffff */
[----:B------:R-:W-:Y:S05]  /*9590*/  BRA `(.L_x_202) ;  /* 0xffffffec008c7947 */ /* 0x000fea000383ffff */
.L_x_184:
[----:B------:R-:W-:Y:S01]  /*95a0*/  BSSY B0, `(.L_x_203) ;  /* 0x0000006000007945 */ /* 0x000fe20003800000 */
[----:B------:R-:W-:-:S07]  /*95b0*/  IMAD.MOV.U32 R10, RZ, RZ, -0x1 ;  /* 0xffffffffff0a7424 */ /* 0x000fce00078e00ff */
[----:B------:R-:W-:Y:S05]  /*95c0*/  WARPSYNC.COLLECTIVE R10, `(.L_x_204) ;  /* 0x000000000a0c7348 */ /* 0x000fea0003c00000 */
[----:B------:R-:W-:Y:S02]  /*95d0*/  ELECT P1, UR62, PT ;  /* 0x00000000003e782f */ /* 0x000fe40003820000 */
[----:B------:R-:W-:Y:S01]  /*95e0*/  MOV R10, UR62 ;  /* 0x0000003e000a7c02 */ /* 0x000fe20008000f00 */
[----:B------:R-:W-:Y:S10]  /*95f0*/  ENDCOLLECTIVE ;  /* 0x000000000000791b */ /* 0x000ff40003800000 */
.L_x_204:
[----:B------:R-:W-:Y:S05]  /*9600*/  BSYNC B0 ;  /* 0x0000000000007941 */ /* 0x000fea0003800000 */
.L_x_203:
[----:B------:R-:W-:Y:S01]  /*9610*/  PLOP3.LUT P0, PT, P1, PT, PT, 0x80, 0x0 ;  /* 0x000000000000781c */ /* 0x000fe20000f0f070 */
[----:B------:R-:W-:-:S12]  /*9620*/  BRA `(.L_x_205) ;  /* 0xfffffff400e07947 */ /* 0x000fd8000383ffff */
.L_x_188:
[----:B0-----:R0:W1:Y:S02]  /*9630*/  SYNCS.PHASECHK.TRANS64.TRYWAIT P0, [R5+URZ], R2 ;  /* 0x00000002050075a7 */ /* 0x001064000800017f */
[----:B-1----:R-:W-:Y:S05]  /*9640*/  @!P0 NANOSLEEP.SYNCS 0x989680 ;  /* 0x009896800000895d */ /* 0x002fea0003900000 */
[----:B------:R-:W1:Y:S02]  /*9650*/  @!P0 SYNCS.PHASECHK.TRANS64 P0, [R5+URZ], R2 ;  /* 0x00000002050085a7 */ /* 0x000e64000800007f */
[----:B-1----:R-:W-:Y:S05]  /*9660*/  @!P0 BRA `(.L_x_188) ;  /* 0xfffffffc00f08947 */ /* 0x002fea000383ffff */
[----:B------:R-:W-:Y:S05]  /*9670*/  BRA `(.L_x_206) ;  /* 0xfffffff800207947 */ /* 0x000fea000383ffff */
.L_x_189:
[----:B0-----:R0:W1:Y:S02]  /*9680*/  SYNCS.PHASECHK.TRANS64.TRYWAIT P0, [R7+URZ], R4 ;  /* 0x00000004070075a7 */ /* 0x001064000800017f */
[----:B-1----:R-:W-:Y:S05]  /*9690*/  @!P0 NANOSLEEP.SYNCS 0x989680 ;  /* 0x009896800000895d */ /* 0x002fea0003900000 */
[----:B------:R-:W1:Y:S02]  /*96a0*/  @!P0 SYNCS.PHASECHK.TRANS64 P0, [R7+URZ], R4 ;  /* 0x00000004070085a7 */ /* 0x000e64000800007f */
[----:B-1----:R-:W-:Y:S05]  /*96b0*/  @!P0 BRA `(.L_x_189) ;  /* 0xfffffffc00f08947 */ /* 0x002fea000383ffff */
[----:B------:R-:W-:Y:S05]  /*96c0*/  BRA `(.L_x_207) ;  /* 0xfffffff800307947 */ /* 0x000fea000383ffff */
.L_x_190:
[----:B0-----:R0:W1:Y:S02]  /*96d0*/  SYNCS.PHASECHK.TRANS64.TRYWAIT P0, [R6+URZ], R5 ;  /* 0x00000005060075a7 */ /* 0x001064000800017f */
[----:B-1----:R-:W-:Y:S05]  /*96e0*/  @!P0 NANOSLEEP.SYNCS 0x989680 ;  /* 0x009896800000895d */ /* 0x002fea0003900000 */
[----:B------:R-:W1:Y:S02]  /*96f0*/  @!P0 SYNCS.PHASECHK.TRANS64 P0, [R6+URZ], R5 ;  /* 0x00000005060085a7 */ /* 0x000e64000800007f */
[----:B-1----:R-:W-:Y:S05]  /*9700*/  @!P0 BRA `(.L_x_190) ;  /* 0xfffffffc00f08947 */ /* 0x002fea000383ffff */
[----:B------:R-:W-:Y:S05]  /*9710*/  BRA `(.L_x_208) ;  /* 0xfffffff800407947 */ /* 0x000fea000383ffff */
.L_x_191:
[----:B0-----:R0:W1:Y:S02]  /*9720*/  SYNCS.PHASECHK.TRANS64.TRYWAIT P0, [R9+URZ], R4 ;  /* 0x00000004090075a7 */ /* 0x001064000800017f */
[----:B-1----:R-:W-:Y:S05]  /*9730*/  @!P0 NANOSLEEP.SYNCS 0x989680 ;  /* 0x009896800000895d */ /* 0x002fea0003900000 */
[----:B------:R-:W1:Y:S02]  /*9740*/  @!P0 SYNCS.PHASECHK.TRANS64 P0, [R9+URZ], R4 ;  /* 0x00000004090085a7 */ /* 0x000e64000800007f */
[----:B-1----:R-:W-:Y:S05]  /*9750*/  @!P0 BRA `(.L_x_191) ;  /* 0xfffffffc00f08947 */ /* 0x002fea000383ffff */
[----:B------:R-:W-:Y:S05]  /*9760*/  BRA `(.L_x_209) ;  /* 0xfffffff800507947 */ /* 0x000fea000383ffff */
.L_x_192:
[----:B0-----:R0:W1:Y:S02]  /*9770*/  SYNCS.PHASECHK.TRANS64.TRYWAIT P0, [R6+URZ], R5 ;  /* 0x00000005060075a7 */ /* 0x001064000800017f */
[----:B-1----:R-:W-:Y:S05]  /*9780*/  @!P0 NANOSLEEP.SYNCS 0x989680 ;  /* 0x009896800000895d */ /* 0x002fea0003900000 */
[----:B------:R-:W1:Y:S02]  /*9790*/  @!P0 SYNCS.PHASECHK.TRANS64 P0, [R6+URZ], R5 ;  /* 0x00000005060085a7 */ /* 0x000e64000800007f */
[----:B-1----:R-:W-:Y:S05]  /*97a0*/  @!P0 BRA `(.L_x_192) ;  /* 0xfffffffc00f08947 */ /* 0x002fea000383ffff */
[----:B------:R-:W-:Y:S05]  /*97b0*/  BRA `(.L_x_210) ;  /* 0xfffffff800607947 */ /* 0x000fea000383ffff */
.L_x_193:
[----:B0-----:R0:W1:Y:S02]  /*97c0*/  SYNCS.PHASECHK.TRANS64.TRYWAIT P0, [R9+URZ], R4 ;  /* 0x00000004090075a7 */ /* 0x001064000800017f */
[----:B-1----:R-:W-:Y:S05]  /*97d0*/  @!P0 NANOSLEEP.SYNCS 0x989680 ;  /* 0x009896800000895d */ /* 0x002fea0003900000 */
[----:B------:R-:W1:Y:S02]  /*97e0*/  @!P0 SYNCS.PHASECHK.TRANS64 P0, [R9+URZ], R4 ;  /* 0x00000004090085a7 */ /* 0x000e64000800007f */
[----:B-1----:R-:W-:Y:S05]  /*97f0*/  @!P0 BRA `(.L_x_193) ;  /* 0xfffffffc00f08947 */ /* 0x002fea000383ffff */
[----:B------:R-:W-:Y:S05]  /*9800*/  BRA `(.L_x_211) ;  /* 0xfffffff800707947 */ /* 0x000fea000383ffff */
.L_x_194:
[----:B0-----:R0:W1:Y:S02]  /*9810*/  SYNCS.PHASECHK.TRANS64.TRYWAIT P0, [R8+URZ], R5 ;  /* 0x00000005080075a7 */ /* 0x001064000800017f */
[----:B-1----:R-:W-:Y:S05]  /*9820*/  @!P0 NANOSLEEP.SYNCS 0x989680 ;  /* 0x009896800000895d */ /* 0x002fea0003900000 */
[----:B------:R-:W1:Y:S02]  /*9830*/  @!P0 SYNCS.PHASECHK.TRANS64 P0, [R8+URZ], R5 ;  /* 0x00000005080085a7 */ /* 0x000e64000800007f */
[----:B-1----:R-:W-:Y:S05]  /*9840*/  @!P0 BRA `(.L_x_194) ;  /* 0xfffffffc00f08947 */ /* 0x002fea000383ffff */
[----:B------:R-:W-:Y:S05]  /*9850*/  BRA `(.L_x_212) ;  /* 0xfffffff800807947 */ /* 0x000fea000383ffff */
.L_x_195:
[----:B-1----:R1:W2:Y:S02]  /*9860*/  SYNCS.PHASECHK.TRANS64.TRYWAIT P0, [R11+URZ], R6 ;  /* 0x000000060b0075a7 */ /* 0x0022a4000800017f */
[----:B--2---:R-:W-:Y:S05]  /*9870*/  @!P0 NANOSLEEP.SYNCS 0x989680 ;  /* 0x009896800000895d */ /* 0x004fea0003900000 */
[----:B------:R-:W2:Y:S02]  /*9880*/  @!P0 SYNCS.PHASECHK.TRANS64 P0, [R11+URZ], R6 ;  /* 0x000000060b0085a7 */ /* 0x000ea4000800007f */
[----:B--2---:R-:W-:Y:S05]  /*9890*/  @!P0 BRA `(.L_x_195) ;  /* 0xfffffffc00f08947 */ /* 0x004fea000383ffff */
[----:B------:R-:W-:Y:S05]  /*98a0*/  BRA `(.L_x_213) ;  /* 0xfffffff800887947 */ /* 0x000fea000383ffff */
.L_x_214:
[----:B------:R-:W-:-:S00]  /*98b0*/  BRA `(.L_x_214) ;  /* 0xfffffffc00fc7947 */ /* 0x000fc0000383ffff */
[----:B------:R-:W-:-:S00]  /*98c0*/  NOP ;  /* 0x0000000000007918 */ /* 0x000fc00000000000 */
        /* <DEDUP_REMOVED lines=11> */
.L_x_215:


//--------------------- .nv.shared._ZN7cutlass13device_kernelINS_4gemm6kernel13GemmUniversalIN4cute5tupleIJiiiiEEENS1_10collective13CollectiveMmaINS1_37MainloopSm90TmaGmmaWarpSpecializedFP8ILi9ENS5_IJNS4_1CILi1EEESB_SB_EEENS1_32KernelTmaWarpSpecializedPingpongEEENS5_IJNSA_ILi64EEENSA_ILi128EEESG_EEENS_12float_e4m3_tENS5_IJlSB_lEEENS_12float_e5m2_tESJ_NS4_8TiledMMAINS4_8MMA_AtomIJNS4_4SM904GMMA31MMA_64x128x32_F32E4M3E5M2_SS_TNILNSO_7ScaleInE1ELSQ_1EEEEEENS4_6LayoutISC_NS5_IJNSA_ILi0EEESU_SU_EEEEENS5_IJNS4_10UnderscoreESX_SX_EEEEENS4_13SM90_TMA_LOADENS4_14ComposedLayoutINS4_7SwizzleILi3ELi4ELi3EEENS4_18smem_ptr_flag_bitsILi8EEENST_INS5_IJNSA_ILi8EEESG_EEENS5_IJSG_SB_EEEEEEEvNS4_8identityES10_S1A_vS1B_EENS_8epilogue10collective6detail29Sm90TmaWarpSpecializedAdapterINS1E_15DefaultEpilogueISI_SJ_SJ_NS1D_6thread17LinearCombinationISI_Li1EffLNS1I_9ScaleType4KindE0ELNS_15FloatRoundStyleE2ESI_EENS1_15EpilogueDefaultEEEEEvvEEEEvNT_6ParamsE --------------------------
	.section	.nv.shared._ZN7cutlass13device_kernelINS_4gemm6kernel13GemmUniversalIN4cute5tupleIJiiiiEEENS1_10collective13CollectiveMmaINS1_37MainloopSm90TmaGmmaWarpSpecializedFP8ILi9ENS5_IJNS4_1CILi1EEESB_SB_EEENS1_32KernelTmaWarpSpecializedPingpongEEENS5_IJNSA_ILi64EEENSA_ILi128EEESG_EEENS_12float_e4m3_tENS5_IJlSB_lEEENS_12float_e5m2_tESJ_NS4_8TiledMMAINS4_8MMA_AtomIJNS4_4SM904GMMA31MMA_64x128x32_F32E4M3E5M2_SS_TNILNSO_7ScaleInE1ELSQ_1EEEEEENS4_6LayoutISC_NS5_IJNSA_ILi0EEESU_SU_EEEEENS5_IJNS4_10UnderscoreESX_SX_EEEEENS4_13SM90_TMA_LOADENS4_14ComposedLayoutINS4_7SwizzleILi3ELi4ELi3EEENS4_18smem_ptr_flag_bitsILi8EEENST_INS5_IJNSA_ILi8EEESG_EEENS5_IJSG_SB_EEEEEEEvNS4_8identityES10_S1A_vS1B_EENS_8epilogue10collective6detail29Sm90TmaWarpSpecializedAdapterINS1E_15DefaultEpilogueISI_SJ_SJ_NS1D_6thread17LinearCombinationISI_Li1EffLNS1I_9ScaleType4KindE0ELNS_15FloatRoundStyleE2ESI_EENS1_15EpilogueDefaultEEEEEvvEEEEvNT_6ParamsE,"aw",@nobits
	.sectionflags	@""
	.align	16
	.zero		1024


//--------------------- .nv.shared.reserved.0     --------------------------
	.section	.nv.shared.reserved.0,"aw",@nobits
	.weak		__nv_reservedSMEM_offset_0_alias
	.size		__nv_reservedSMEM_offset_0_alias, 0, 0
	.other		__nv_reservedSMEM_offset_0_alias,@"STO_CUDA_RESERVED_SHARED STV_DEFAULT"
__nv_reservedSMEM_offset_0_alias:
	.zero		0


//--------------------- .nv.global                --------------------------
	.section	.nv.global,"aw",@nobits
.nv.global:
	.type		_ZN40_INTERNAL_9a3a2638_4_k_cu_f47f4680_247644cute1_E,@object
	.size		_ZN40_INTERNAL_9a3a2638_4_k_cu_f47f4680_247644cute1_E,(_ZN40_INTERNAL_9a3a2638_4_k_cu_f47f4680_247644cuda3std3__45__cpo6cbeginE - _ZN40_INTERNAL_9a3a2638_4_k_cu_f47f4680_247644cute1_E)
_ZN40_INTERNAL_9a3a2638_4_k_cu_f47f4680_247644cute1_E:
	.zero		1
	.type		_ZN40_INTERNAL_9a3a2638_4_k_cu_f47f4680_247644cuda3std3__45__cpo6cbeginE,@object
	.size		_ZN40_INTERNAL_9a3a2638_4_k_cu_f47f4680_247644cuda3std3__45__cpo6cbeginE,(_ZN40_INTERNAL_9a3a2638_4_k_cu_f47f4680_247644cuda3std3__48in_placeE - _ZN40_INTERNAL_9a3a2638_4_k_cu_f47f4680_247644cuda3std3__45__cpo6cbeginE)
_ZN40_INTERNAL_9a3a2638_4_k_cu_f47f4680_247644cuda3std3__45__cpo6cbeginE:
	.zero		1
	.type		_ZN40_INTERNAL_9a3a2638_4_k_cu_f47f4680_247644cuda3std3__48in_placeE,@object
	.size		_ZN40_INTERNAL_9a3a2638_4_k_cu_f47f4680_247644cuda3std3__48in_placeE,(_ZN40_INTERNAL_9a3a2638_4_k_cu_f47f4680_247644cuda3std6ranges3__45__cpo9iter_moveE - _ZN40_INTERNAL_9a3a2638_4_k_cu_f47f4680_247644cuda3std3__48in_placeE)
_ZN40_INTERNAL_9a3a2638_4_k_cu_f47f4680_247644cuda3std3__48in_placeE:
	.zero		1
	.type		_ZN40_INTERNAL_9a3a2638_4_k_cu_f47f4680_247644cuda3std6ranges3__45__cpo9iter_moveE,@object
	.size		_ZN40_INTERNAL_9a3a2638_4_k_cu_f47f4680_247644cuda3std6ranges3__45__cpo9iter_moveE,(_ZN40_INTERNAL_9a3a2638_4_k_cu_f47f4680_247644cuda3std3__45__cpo5beginE - _ZN40_INTERNAL_9a3a2638_4_k_cu_f47f4680_247644cuda3std6ranges3__45__cpo9iter_moveE)
_ZN40_INTERNAL_9a3a2638_4_k_cu_f47f4680_247644cuda3std6ranges3__45__cpo9iter_moveE:
	.zero		1
	.type		_ZN40_INTERNAL_9a3a2638_4_k_cu_f47f4680_247644cuda3std3__45__cpo5beginE,@object
	.size		_ZN40_INTERNAL_9a3a2638_4_k_cu_f47f4680_247644cuda3std3__45__cpo5beginE,(_ZN40_INTERNAL_9a3a2638_4_k_cu_f47f4680_247644cuda3std3__442_GLOBAL__N__9a3a2638_4_k_cu_f47f4680_247646ignoreE - _ZN40_INTERNAL_9a3a2638_4_k_cu_f47f4680_247644cuda3std3__45__cpo5beginE)
_ZN40_INTERNAL_9a3a2638_4_k_cu_f47f4680_247644cuda3std3__45__cpo5beginE:
	.zero		1
	.type		_ZN40_INTERNAL_9a3a2638_4_k_cu_f47f4680_247644cuda3std3__442_GLOBAL__N__9a3a2638_4_k_cu_f47f4680_247646ignoreE,@object
	.size		_ZN40_INTERNAL_9a3a2638_4_k_cu_f47f4680_247644cuda3std3__442_GLOBAL__N__9a3a2638_4_k_cu_f47f4680_247646ignoreE,(_ZN40_INTERNAL_9a3a2638_4_k_cu_f47f4680_247644cute7productE - _ZN40_INTERNAL_9a3a2638_4_k_cu_f47f4680_247644cuda3std3__442_GLOBAL__N__9a3a2638_4_k_cu_f47f4680_247646ignoreE)
_ZN40_INTERNAL_9a3a2638_4_k_cu_f47f4680_247644cuda3std3__442_GLOBAL__N__9a3a2638_4_k_cu_f47f4680_247646ignoreE:
	.zero		1
	.type		_ZN40_INTERNAL_9a3a2638_4_k_cu_f47f4680_247644cute7productE,@object
	.size		_ZN40_INTERNAL_9a3a2638_4_k_cu_f47f4680_247644cute7productE,(_ZN40_INTERNAL_9a3a2638_4_k_cu_f47f4680_247644cuda3std3__45__cpo3endE - _ZN40_INTERNAL_9a3a2638_4_k_cu_f47f4680_247644cute7productE)
_ZN40_INTERNAL_9a3a2638_4_k_cu_f47f4680_247644cute7productE:
	.zero		1
	.type		_ZN40_INTERNAL_9a3a2638_4_k_cu_f47f4680_247644cuda3std3__45__cpo3endE,@object
	.size		_ZN40_INTERNAL_9a3a2638_4_k_cu_f47f4680_247644cuda3std3__45__cpo3endE,(_ZN40_INTERNAL_9a3a2638_4_k_cu_f47f4680_247644cuda3std3__419piecewise_constructE - _ZN40_INTERNAL_9a3a2638_4_k_cu_f47f4680_247644cuda3std3__45__cpo3endE)
_ZN40_INTERNAL_9a3a2638_4_k_cu_f47f4680_247644cuda3std3__45__cpo3endE:
	.zero		1
	.type		_ZN40_INTERNAL_9a3a2638_4_k_cu_f47f4680_247644cuda3std3__419piecewise_constructE,@object
	.size		_ZN40_INTERNAL_9a3a2638_4_k_cu_f47f4680_247644cuda3std3__419piecewise_constructE,(_ZN40_INTERNAL_9a3a2638_4_k_cu_f47f4680_247644cuda3std3__45__cpo4cendE - _ZN40_INTERNAL_9a3a2638_4_k_cu_f47f4680_247644cuda3std3__419piecewise_constructE)
_ZN40_INTERNAL_9a3a2638_4_k_cu_f47f4680_247644cuda3std3__419piecewise_constructE:
	.zero		1
	.type		_ZN40_INTERNAL_9a3a2638_4_k_cu_f47f4680_247644cuda3std3__45__cpo4cendE,@object
	.size		_ZN40_INTERNAL_9a3a2638_4_k_cu_f47f4680_247644cuda3std3__45__cpo4cendE,(_ZN40_INTERNAL_9a3a2638_4_k_cu_f47f4680_247644cuda3std6ranges3__45__cpo4swapE - _ZN40_INTERNAL_9a3a2638_4_k_cu_f47f4680_247644cuda3std3__45__cpo4cendE)
_ZN40_INTERNAL_9a3a2638_4_k_cu_f47f4680_247644cuda3std3__45__cpo4cendE:
	.zero		1
	.type		_ZN40_INTERNAL_9a3a2638_4_k_cu_f47f4680_247644cuda3std6ranges3__45__cpo4swapE,@object
	.size		_ZN40_INTERNAL_9a3a2638_4_k_cu_f47f4680_247644cuda3std6ranges3__45__cpo4swapE,(.L_7 - _ZN40_INTERNAL_9a3a2638_4_k_cu_f47f4680_247644cuda3std6ranges3__45__cpo4swapE)
_ZN40_INTERNAL_9a3a2638_4_k_cu_f47f4680_247644cuda3std6ranges3__45__cpo4swapE:
	.zero		1
.L_7:


//--------------------- .nv.constant0._ZN7cutlass13device_kernelINS_4gemm6kernel13GemmUniversalIN4cute5tupleIJiiiiEEENS1_10collective13CollectiveMmaINS1_37MainloopSm90TmaGmmaWarpSpecializedFP8ILi9ENS5_IJNS4_1CILi1EEESB_SB_EEENS1_32KernelTmaWarpSpecializedPingpongEEENS5_IJNSA_ILi64EEENSA_ILi128EEESG_EEENS_12float_e4m3_tENS5_IJlSB_lEEENS_12float_e5m2_tESJ_NS4_8TiledMMAINS4_8MMA_AtomIJNS4_4SM904GMMA31MMA_64x128x32_F32E4M3E5M2_SS_TNILNSO_7ScaleInE1ELSQ_1EEEEEENS4_6LayoutISC_NS5_IJNSA_ILi0EEESU_SU_EEEEENS5_IJNS4_10UnderscoreESX_SX_EEEEENS4_13SM90_TMA_LOADENS4_14ComposedLayoutINS4_7SwizzleILi3ELi4ELi3EEENS4_18smem_ptr_flag_bitsILi8EEENST_INS5_IJNSA_ILi8EEESG_EEENS5_IJSG_SB_EEEEEEEvNS4_8identityES10_S1A_vS1B_EENS_8epilogue10collective6detail29Sm90TmaWarpSpecializedAdapterINS1E_15DefaultEpilogueISI_SJ_SJ_NS1D_6thread17LinearCombinationISI_Li1EffLNS1I_9ScaleType4KindE0ELNS_15FloatRoundStyleE2ESI_EENS1_15EpilogueDefaultEEEEEvvEEEEvNT_6ParamsE --------------------------
	.section	.nv.constant0._ZN7cutlass13device_kernelINS_4gemm6kernel13GemmUniversalIN4cute5tupleIJiiiiEEENS1_10collective13CollectiveMmaINS1_37MainloopSm90TmaGmmaWarpSpecializedFP8ILi9ENS5_IJNS4_1CILi1EEESB_SB_EEENS1_32KernelTmaWarpSpecializedPingpongEEENS5_IJNSA_ILi64EEENSA_ILi128EEESG_EEENS_12float_e4m3_tENS5_IJlSB_lEEENS_12float_e5m2_tESJ_NS4_8TiledMMAINS4_8MMA_AtomIJNS4_4SM904GMMA31MMA_64x128x32_F32E4M3E5M2_SS_TNILNSO_7ScaleInE1ELSQ_1EEEEEENS4_6LayoutISC_NS5_IJNSA_ILi0EEESU_SU_EEEEENS5_IJNS4_10UnderscoreESX_SX_EEEEENS4_13SM90_TMA_LOADENS4_14ComposedLayoutINS4_7SwizzleILi3ELi4ELi3EEENS4_18smem_ptr_flag_bitsILi8EEENST_INS5_IJNSA_ILi8EEESG_EEENS5_IJSG_SB_EEEEEEEvNS4_8identityES10_S1A_vS1B_EENS_8epilogue10collective6detail29Sm90TmaWarpSpecializedAdapterINS1E_15DefaultEpilogueISI_SJ_SJ_NS1D_6thread17LinearCombinationISI_Li1EffLNS1I_9ScaleType4KindE0ELNS_15FloatRoundStyleE2ESI_EENS1_15EpilogueDefaultEEEEEvvEEEEvNT_6ParamsE,"a",@progbits
	.sectionflags	@""
	.align	4
.nv.constant0._ZN7cutlass13device_kernelINS_4gemm6kernel13GemmUniversalIN4cute5tupleIJiiiiEEENS1_10collective13CollectiveMmaINS1_37MainloopSm90TmaGmmaWarpSpecializedFP8ILi9ENS5_IJNS4_1CILi1EEESB_SB_EEENS1_32KernelTmaWarpSpecializedPingpongEEENS5_IJNSA_ILi64EEENSA_ILi128EEESG_EEENS_12float_e4m3_tENS5_IJlSB_lEEENS_12float_e5m2_tESJ_NS4_8TiledMMAINS4_8MMA_AtomIJNS4_4SM904GMMA31MMA_64x128x32_F32E4M3E5M2_SS_TNILNSO_7ScaleInE1ELSQ_1EEEEEENS4_6LayoutISC_NS5_IJNSA_ILi0EEESU_SU_EEEEENS5_IJNS4_10UnderscoreESX_SX_EEEEENS4_13SM90_TMA_LOADENS4_14ComposedLayoutINS4_7SwizzleILi3ELi4ELi3EEENS4_18smem_ptr_flag_bitsILi8EEENST_INS5_IJNSA_ILi8EEESG_EEENS5_IJSG_SB_EEEEEEEvNS4_8identityES10_S1A_vS1B_EENS_8epilogue10collective6detail29Sm90TmaWarpSpecializedAdapterINS1E_15DefaultEpilogueISI_SJ_SJ_NS1D_6thread17LinearCombinationISI_Li1EffLNS1I_9ScaleType4KindE0ELNS_15FloatRoundStyleE2ESI_EENS1_15EpilogueDefaultEEEEEvvEEEEvNT_6ParamsE:
	.zero		1664


//--------------------- SYMBOLS --------------------------

	.type		.nv.reservedSmem.offset0,@object
	.size		.nv.reservedSmem.offset0,0x4
